//
// Generated by NVIDIA NVVM Compiler
//
// Compiler Build ID: CL-36424714
// Cuda compilation tools, release 13.0, V13.0.88
// Based on NVVM 20.0.0
//

.version 9.0
.target sm_100
.address_size 64

	// .globl	_Z18localMemoryExamplePfS_i

.visible .entry _Z18localMemoryExamplePfS_i(
	.param .u64 .ptr .align 1 _Z18localMemoryExamplePfS_i_param_0,
	.param .u64 .ptr .align 1 _Z18localMemoryExamplePfS_i_param_1,
	.param .u32 _Z18localMemoryExamplePfS_i_param_2
)
{
	.reg .pred 	%p<102>;
	.reg .b32 	%r<342>;
	.reg .b32 	%f<501>;
	.reg .b64 	%rd<10>;

	ld.param.u64 	%rd2, [_Z18localMemoryExamplePfS_i_param_0];
	ld.param.u32 	%r3, [_Z18localMemoryExamplePfS_i_param_2];
	mov.u32 	%r4, %ctaid.x;
	mov.u32 	%r5, %ntid.x;
	mov.u32 	%r6, %tid.x;
	mad.lo.s32 	%r1, %r4, %r5, %r6;
	setp.ge.s32 	%p1, %r1, %r3;
	@%p1 bra 	$L__BB0_202;
	ld.param.u32 	%r242, [_Z18localMemoryExamplePfS_i_param_2];
	cvta.to.global.u64 	%rd4, %rd2;
	mul.lo.s32 	%r2, %r1, 100;
	setp.ge.s32 	%p2, %r2, %r242;
	mul.wide.s32 	%rd5, %r2, 4;
	add.s64 	%rd1, %rd4, %rd5;
	mov.f32 	%f401, 0f00000000;
	@%p2 bra 	$L__BB0_3;
	ld.global.f32 	%f202, [%rd1];
	add.f32 	%f401, %f202, 0f00000000;
$L__BB0_3:
	ld.param.u32 	%r243, [_Z18localMemoryExamplePfS_i_param_2];
	add.s32 	%r7, %r2, 1;
	setp.ge.s32 	%p3, %r7, %r243;
	mov.f32 	%f402, 0f00000000;
	@%p3 bra 	$L__BB0_5;
	ld.global.f32 	%f402, [%rd1+4];
$L__BB0_5:
	ld.param.u32 	%r244, [_Z18localMemoryExamplePfS_i_param_2];
	add.s32 	%r8, %r2, 2;
	setp.ge.s32 	%p4, %r8, %r244;
	mov.f32 	%f403, 0f00000000;
	@%p4 bra 	$L__BB0_7;
	ld.global.f32 	%f403, [%rd1+8];
$L__BB0_7:
	ld.param.u32 	%r245, [_Z18localMemoryExamplePfS_i_param_2];
	add.s32 	%r9, %r2, 3;
	setp.ge.s32 	%p5, %r9, %r245;
	mov.f32 	%f404, 0f00000000;
	@%p5 bra 	$L__BB0_9;
	ld.global.f32 	%f404, [%rd1+12];
$L__BB0_9:
	ld.param.u32 	%r246, [_Z18localMemoryExamplePfS_i_param_2];
	add.s32 	%r10, %r2, 4;
	setp.ge.s32 	%p6, %r10, %r246;
	mov.f32 	%f405, 0f00000000;
	@%p6 bra 	$L__BB0_11;
	ld.global.f32 	%f405, [%rd1+16];
$L__BB0_11:
	ld.param.u32 	%r247, [_Z18localMemoryExamplePfS_i_param_2];
	add.s32 	%r11, %r2, 5;
	setp.ge.s32 	%p7, %r11, %r247;
	mov.f32 	%f406, 0f00000000;
	@%p7 bra 	$L__BB0_13;
	ld.global.f32 	%f406, [%rd1+20];
$L__BB0_13:
	ld.param.u32 	%r248, [_Z18localMemoryExamplePfS_i_param_2];
	add.s32 	%r12, %r2, 6;
	setp.ge.s32 	%p8, %r12, %r248;
	mov.f32 	%f407, 0f00000000;
	@%p8 bra 	$L__BB0_15;
	ld.global.f32 	%f407, [%rd1+24];
$L__BB0_15:
	ld.param.u32 	%r249, [_Z18localMemoryExamplePfS_i_param_2];
	add.s32 	%r13, %r2, 7;
	setp.ge.s32 	%p9, %r13, %r249;
	mov.f32 	%f408, 0f00000000;
	@%p9 bra 	$L__BB0_17;
	ld.global.f32 	%f408, [%rd1+28];
$L__BB0_17:
	ld.param.u32 	%r250, [_Z18localMemoryExamplePfS_i_param_2];
	add.s32 	%r14, %r2, 8;
	setp.ge.s32 	%p10, %r14, %r250;
	mov.f32 	%f409, 0f00000000;
	@%p10 bra 	$L__BB0_19;
	ld.global.f32 	%f409, [%rd1+32];
$L__BB0_19:
	ld.param.u32 	%r251, [_Z18localMemoryExamplePfS_i_param_2];
	add.s32 	%r15, %r2, 9;
	setp.ge.s32 	%p11, %r15, %r251;
	mov.f32 	%f410, 0f00000000;
	@%p11 bra 	$L__BB0_21;
	ld.global.f32 	%f410, [%rd1+36];
$L__BB0_21:
	ld.param.u32 	%r252, [_Z18localMemoryExamplePfS_i_param_2];
	add.s32 	%r16, %r2, 10;
	setp.ge.s32 	%p12, %r16, %r252;
	mov.f32 	%f411, 0f00000000;
	@%p12 bra 	$L__BB0_23;
	ld.global.f32 	%f411, [%rd1+40];
$L__BB0_23:
	ld.param.u32 	%r253, [_Z18localMemoryExamplePfS_i_param_2];
	add.s32 	%r17, %r2, 11;
	setp.ge.s32 	%p13, %r17, %r253;
	mov.f32 	%f412, 0f00000000;
	@%p13 bra 	$L__BB0_25;
	ld.global.f32 	%f412, [%rd1+44];
$L__BB0_25:
	ld.param.u32 	%r254, [_Z18localMemoryExamplePfS_i_param_2];
	add.s32 	%r18, %r2, 12;
	setp.ge.s32 	%p14, %r18, %r254;
	mov.f32 	%f413, 0f00000000;
	@%p14 bra 	$L__BB0_27;
	ld.global.f32 	%f413, [%rd1+48];
$L__BB0_27:
	ld.param.u32 	%r255, [_Z18localMemoryExamplePfS_i_param_2];
	add.s32 	%r19, %r2, 13;
	setp.ge.s32 	%p15, %r19, %r255;
	mov.f32 	%f414, 0f00000000;
	@%p15 bra 	$L__BB0_29;
	ld.global.f32 	%f414, [%rd1+52];
$L__BB0_29:
	ld.param.u32 	%r256, [_Z18localMemoryExamplePfS_i_param_2];
	add.s32 	%r20, %r2, 14;
	setp.ge.s32 	%p16, %r20, %r256;
	mov.f32 	%f415, 0f00000000;
	@%p16 bra 	$L__BB0_31;
	ld.global.f32 	%f415, [%rd1+56];
$L__BB0_31:
	ld.param.u32 	%r257, [_Z18localMemoryExamplePfS_i_param_2];
	add.s32 	%r21, %r2, 15;
	setp.ge.s32 	%p17, %r21, %r257;
	mov.f32 	%f416, 0f00000000;
	@%p17 bra 	$L__BB0_33;
	ld.global.f32 	%f416, [%rd1+60];
$L__BB0_33:
	ld.param.u32 	%r258, [_Z18localMemoryExamplePfS_i_param_2];
	add.s32 	%r22, %r2, 16;
	setp.ge.s32 	%p18, %r22, %r258;
	mov.f32 	%f417, 0f00000000;
	@%p18 bra 	$L__BB0_35;
	ld.global.f32 	%f417, [%rd1+64];
$L__BB0_35:
	ld.param.u32 	%r259, [_Z18localMemoryExamplePfS_i_param_2];
	add.s32 	%r23, %r2, 17;
	setp.ge.s32 	%p19, %r23, %r259;
	mov.f32 	%f418, 0f00000000;
	@%p19 bra 	$L__BB0_37;
	ld.global.f32 	%f418, [%rd1+68];
$L__BB0_37:
	ld.param.u32 	%r260, [_Z18localMemoryExamplePfS_i_param_2];
	add.s32 	%r24, %r2, 18;
	setp.ge.s32 	%p20, %r24, %r260;
	mov.f32 	%f419, 0f00000000;
	@%p20 bra 	$L__BB0_39;
	ld.global.f32 	%f419, [%rd1+72];
$L__BB0_39:
	ld.param.u32 	%r261, [_Z18localMemoryExamplePfS_i_param_2];
	add.s32 	%r25, %r2, 19;
	setp.ge.s32 	%p21, %r25, %r261;
	mov.f32 	%f420, 0f00000000;
	@%p21 bra 	$L__BB0_41;
	ld.global.f32 	%f420, [%rd1+76];
$L__BB0_41:
	ld.param.u32 	%r262, [_Z18localMemoryExamplePfS_i_param_2];
	add.s32 	%r26, %r2, 20;
	setp.ge.s32 	%p22, %r26, %r262;
	mov.f32 	%f421, 0f00000000;
	@%p22 bra 	$L__BB0_43;
	ld.global.f32 	%f421, [%rd1+80];
$L__BB0_43:
	ld.param.u32 	%r263, [_Z18localMemoryExamplePfS_i_param_2];
	add.s32 	%r27, %r2, 21;
	setp.ge.s32 	%p23, %r27, %r263;
	mov.f32 	%f422, 0f00000000;
	@%p23 bra 	$L__BB0_45;
	ld.global.f32 	%f422, [%rd1+84];
$L__BB0_45:
	ld.param.u32 	%r264, [_Z18localMemoryExamplePfS_i_param_2];
	add.s32 	%r28, %r2, 22;
	setp.ge.s32 	%p24, %r28, %r264;
	mov.f32 	%f423, 0f00000000;
	@%p24 bra 	$L__BB0_47;
	ld.global.f32 	%f423, [%rd1+88];
$L__BB0_47:
	ld.param.u32 	%r265, [_Z18localMemoryExamplePfS_i_param_2];
	add.s32 	%r29, %r2, 23;
	setp.ge.s32 	%p25, %r29, %r265;
	mov.f32 	%f424, 0f00000000;
	@%p25 bra 	$L__BB0_49;
	ld.global.f32 	%f424, [%rd1+92];
$L__BB0_49:
	ld.param.u32 	%r266, [_Z18localMemoryExamplePfS_i_param_2];
	add.s32 	%r30, %r2, 24;
	setp.ge.s32 	%p26, %r30, %r266;
	mov.f32 	%f425, 0f00000000;
	@%p26 bra 	$L__BB0_51;
	ld.global.f32 	%f425, [%rd1+96];
$L__BB0_51:
	ld.param.u32 	%r267, [_Z18localMemoryExamplePfS_i_param_2];
	add.s32 	%r31, %r2, 25;
	setp.ge.s32 	%p27, %r31, %r267;
	mov.f32 	%f426, 0f00000000;
	@%p27 bra 	$L__BB0_53;
	ld.global.f32 	%f426, [%rd1+100];
$L__BB0_53:
	ld.param.u32 	%r268, [_Z18localMemoryExamplePfS_i_param_2];
	add.s32 	%r32, %r2, 26;
	setp.ge.s32 	%p28, %r32, %r268;
	mov.f32 	%f427, 0f00000000;
	@%p28 bra 	$L__BB0_55;
	ld.global.f32 	%f427, [%rd1+104];
$L__BB0_55:
	ld.param.u32 	%r269, [_Z18localMemoryExamplePfS_i_param_2];
	add.s32 	%r33, %r2, 27;
	setp.ge.s32 	%p29, %r33, %r269;
	mov.f32 	%f428, 0f00000000;
	@%p29 bra 	$L__BB0_57;
	ld.global.f32 	%f428, [%rd1+108];
$L__BB0_57:
	ld.param.u32 	%r270, [_Z18localMemoryExamplePfS_i_param_2];
	add.s32 	%r34, %r2, 28;
	setp.ge.s32 	%p30, %r34, %r270;
	mov.f32 	%f429, 0f00000000;
	@%p30 bra 	$L__BB0_59;
	ld.global.f32 	%f429, [%rd1+112];
$L__BB0_59:
	ld.param.u32 	%r271, [_Z18localMemoryExamplePfS_i_param_2];
	add.s32 	%r35, %r2, 29;
	setp.ge.s32 	%p31, %r35, %r271;
	mov.f32 	%f430, 0f00000000;
	@%p31 bra 	$L__BB0_61;
	ld.global.f32 	%f430, [%rd1+116];
$L__BB0_61:
	ld.param.u32 	%r272, [_Z18localMemoryExamplePfS_i_param_2];
	add.s32 	%r36, %r2, 30;
	setp.ge.s32 	%p32, %r36, %r272;
	mov.f32 	%f431, 0f00000000;
	@%p32 bra 	$L__BB0_63;
	ld.global.f32 	%f431, [%rd1+120];
$L__BB0_63:
	ld.param.u32 	%r273, [_Z18localMemoryExamplePfS_i_param_2];
	add.s32 	%r37, %r2, 31;
	setp.ge.s32 	%p33, %r37, %r273;
	mov.f32 	%f432, 0f00000000;
	@%p33 bra 	$L__BB0_65;
	ld.global.f32 	%f432, [%rd1+124];
$L__BB0_65:
	ld.param.u32 	%r274, [_Z18localMemoryExamplePfS_i_param_2];
	add.s32 	%r38, %r2, 32;
	setp.ge.s32 	%p34, %r38, %r274;
	mov.f32 	%f433, 0f00000000;
	@%p34 bra 	$L__BB0_67;
	ld.global.f32 	%f433, [%rd1+128];
$L__BB0_67:
	ld.param.u32 	%r275, [_Z18localMemoryExamplePfS_i_param_2];
	add.s32 	%r39, %r2, 33;
	setp.ge.s32 	%p35, %r39, %r275;
	mov.f32 	%f434, 0f00000000;
	@%p35 bra 	$L__BB0_69;
	ld.global.f32 	%f434, [%rd1+132];
$L__BB0_69:
	ld.param.u32 	%r276, [_Z18localMemoryExamplePfS_i_param_2];
	add.s32 	%r40, %r2, 34;
	setp.ge.s32 	%p36, %r40, %r276;
	mov.f32 	%f435, 0f00000000;
	@%p36 bra 	$L__BB0_71;
	ld.global.f32 	%f435, [%rd1+136];
$L__BB0_71:
	ld.param.u32 	%r277, [_Z18localMemoryExamplePfS_i_param_2];
	add.s32 	%r41, %r2, 35;
	setp.ge.s32 	%p37, %r41, %r277;
	mov.f32 	%f436, 0f00000000;
	@%p37 bra 	$L__BB0_73;
	ld.global.f32 	%f436, [%rd1+140];
$L__BB0_73:
	ld.param.u32 	%r278, [_Z18localMemoryExamplePfS_i_param_2];
	add.s32 	%r42, %r2, 36;
	setp.ge.s32 	%p38, %r42, %r278;
	mov.f32 	%f437, 0f00000000;
	@%p38 bra 	$L__BB0_75;
	ld.global.f32 	%f437, [%rd1+144];
$L__BB0_75:
	ld.param.u32 	%r279, [_Z18localMemoryExamplePfS_i_param_2];
	add.s32 	%r43, %r2, 37;
	setp.ge.s32 	%p39, %r43, %r279;
	mov.f32 	%f438, 0f00000000;
	@%p39 bra 	$L__BB0_77;
	ld.global.f32 	%f438, [%rd1+148];
$L__BB0_77:
	ld.param.u32 	%r280, [_Z18localMemoryExamplePfS_i_param_2];
	add.s32 	%r44, %r2, 38;
	setp.ge.s32 	%p40, %r44, %r280;
	mov.f32 	%f439, 0f00000000;
	@%p40 bra 	$L__BB0_79;
	ld.global.f32 	%f439, [%rd1+152];
$L__BB0_79:
	ld.param.u32 	%r281, [_Z18localMemoryExamplePfS_i_param_2];
	add.s32 	%r45, %r2, 39;
	setp.ge.s32 	%p41, %r45, %r281;
	mov.f32 	%f440, 0f00000000;
	@%p41 bra 	$L__BB0_81;
	ld.global.f32 	%f440, [%rd1+156];
$L__BB0_81:
	ld.param.u32 	%r282, [_Z18localMemoryExamplePfS_i_param_2];
	add.s32 	%r46, %r2, 40;
	setp.ge.s32 	%p42, %r46, %r282;
	mov.f32 	%f441, 0f00000000;
	@%p42 bra 	$L__BB0_83;
	ld.global.f32 	%f441, [%rd1+160];
$L__BB0_83:
	ld.param.u32 	%r283, [_Z18localMemoryExamplePfS_i_param_2];
	add.s32 	%r47, %r2, 41;
	setp.ge.s32 	%p43, %r47, %r283;
	mov.f32 	%f442, 0f00000000;
	@%p43 bra 	$L__BB0_85;
	ld.global.f32 	%f442, [%rd1+164];
$L__BB0_85:
	ld.param.u32 	%r284, [_Z18localMemoryExamplePfS_i_param_2];
	add.s32 	%r48, %r2, 42;
	setp.ge.s32 	%p44, %r48, %r284;
	mov.f32 	%f443, 0f00000000;
	@%p44 bra 	$L__BB0_87;
	ld.global.f32 	%f443, [%rd1+168];
$L__BB0_87:
	ld.param.u32 	%r285, [_Z18localMemoryExamplePfS_i_param_2];
	add.s32 	%r49, %r2, 43;
	setp.ge.s32 	%p45, %r49, %r285;
	mov.f32 	%f444, 0f00000000;
	@%p45 bra 	$L__BB0_89;
	ld.global.f32 	%f444, [%rd1+172];
$L__BB0_89:
	ld.param.u32 	%r286, [_Z18localMemoryExamplePfS_i_param_2];
	add.s32 	%r50, %r2, 44;
	setp.ge.s32 	%p46, %r50, %r286;
	mov.f32 	%f445, 0f00000000;
	@%p46 bra 	$L__BB0_91;
	ld.global.f32 	%f445, [%rd1+176];
$L__BB0_91:
	ld.param.u32 	%r287, [_Z18localMemoryExamplePfS_i_param_2];
	add.s32 	%r51, %r2, 45;
	setp.ge.s32 	%p47, %r51, %r287;
	mov.f32 	%f446, 0f00000000;
	@%p47 bra 	$L__BB0_93;
	ld.global.f32 	%f446, [%rd1+180];
$L__BB0_93:
	ld.param.u32 	%r288, [_Z18localMemoryExamplePfS_i_param_2];
	add.s32 	%r52, %r2, 46;
	setp.ge.s32 	%p48, %r52, %r288;
	mov.f32 	%f447, 0f00000000;
	@%p48 bra 	$L__BB0_95;
	ld.global.f32 	%f447, [%rd1+184];
$L__BB0_95:
	ld.param.u32 	%r289, [_Z18localMemoryExamplePfS_i_param_2];
	add.s32 	%r53, %r2, 47;
	setp.ge.s32 	%p49, %r53, %r289;
	mov.f32 	%f448, 0f00000000;
	@%p49 bra 	$L__BB0_97;
	ld.global.f32 	%f448, [%rd1+188];
$L__BB0_97:
	ld.param.u32 	%r290, [_Z18localMemoryExamplePfS_i_param_2];
	add.s32 	%r54, %r2, 48;
	setp.ge.s32 	%p50, %r54, %r290;
	mov.f32 	%f449, 0f00000000;
	@%p50 bra 	$L__BB0_99;
	ld.global.f32 	%f449, [%rd1+192];
$L__BB0_99:
	ld.param.u32 	%r291, [_Z18localMemoryExamplePfS_i_param_2];
	add.s32 	%r55, %r2, 49;
	setp.ge.s32 	%p51, %r55, %r291;
	mov.f32 	%f450, 0f00000000;
	@%p51 bra 	$L__BB0_101;
	ld.global.f32 	%f450, [%rd1+196];
$L__BB0_101:
	ld.param.u32 	%r292, [_Z18localMemoryExamplePfS_i_param_2];
	add.s32 	%r56, %r2, 50;
	setp.ge.s32 	%p52, %r56, %r292;
	mov.f32 	%f451, 0f00000000;
	@%p52 bra 	$L__BB0_103;
	ld.global.f32 	%f451, [%rd1+200];
$L__BB0_103:
	ld.param.u32 	%r293, [_Z18localMemoryExamplePfS_i_param_2];
	add.s32 	%r57, %r2, 51;
	setp.ge.s32 	%p53, %r57, %r293;
	mov.f32 	%f452, 0f00000000;
	@%p53 bra 	$L__BB0_105;
	ld.global.f32 	%f452, [%rd1+204];
$L__BB0_105:
	ld.param.u32 	%r294, [_Z18localMemoryExamplePfS_i_param_2];
	add.s32 	%r58, %r2, 52;
	setp.ge.s32 	%p54, %r58, %r294;
	mov.f32 	%f453, 0f00000000;
	@%p54 bra 	$L__BB0_107;
	ld.global.f32 	%f453, [%rd1+208];
$L__BB0_107:
	ld.param.u32 	%r295, [_Z18localMemoryExamplePfS_i_param_2];
	add.s32 	%r59, %r2, 53;
	setp.ge.s32 	%p55, %r59, %r295;
	mov.f32 	%f454, 0f00000000;
	@%p55 bra 	$L__BB0_109;
	ld.global.f32 	%f454, [%rd1+212];
$L__BB0_109:
	ld.param.u32 	%r296, [_Z18localMemoryExamplePfS_i_param_2];
	add.s32 	%r60, %r2, 54;
	setp.ge.s32 	%p56, %r60, %r296;
	mov.f32 	%f455, 0f00000000;
	@%p56 bra 	$L__BB0_111;
	ld.global.f32 	%f455, [%rd1+216];
$L__BB0_111:
	ld.param.u32 	%r297, [_Z18localMemoryExamplePfS_i_param_2];
	add.s32 	%r61, %r2, 55;
	setp.ge.s32 	%p57, %r61, %r297;
	mov.f32 	%f456, 0f00000000;
	@%p57 bra 	$L__BB0_113;
	ld.global.f32 	%f456, [%rd1+220];
$L__BB0_113:
	ld.param.u32 	%r298, [_Z18localMemoryExamplePfS_i_param_2];
	add.s32 	%r62, %r2, 56;
	setp.ge.s32 	%p58, %r62, %r298;
	mov.f32 	%f457, 0f00000000;
	@%p58 bra 	$L__BB0_115;
	ld.global.f32 	%f457, [%rd1+224];
$L__BB0_115:
	ld.param.u32 	%r299, [_Z18localMemoryExamplePfS_i_param_2];
	add.s32 	%r63, %r2, 57;
	setp.ge.s32 	%p59, %r63, %r299;
	mov.f32 	%f458, 0f00000000;
	@%p59 bra 	$L__BB0_117;
	ld.global.f32 	%f458, [%rd1+228];
$L__BB0_117:
	ld.param.u32 	%r300, [_Z18localMemoryExamplePfS_i_param_2];
	add.s32 	%r64, %r2, 58;
	setp.ge.s32 	%p60, %r64, %r300;
	mov.f32 	%f459, 0f00000000;
	@%p60 bra 	$L__BB0_119;
	ld.global.f32 	%f459, [%rd1+232];
$L__BB0_119:
	ld.param.u32 	%r301, [_Z18localMemoryExamplePfS_i_param_2];
	add.s32 	%r65, %r2, 59;
	setp.ge.s32 	%p61, %r65, %r301;
	mov.f32 	%f460, 0f00000000;
	@%p61 bra 	$L__BB0_121;
	ld.global.f32 	%f460, [%rd1+236];
$L__BB0_121:
	ld.param.u32 	%r302, [_Z18localMemoryExamplePfS_i_param_2];
	add.s32 	%r66, %r2, 60;
	setp.ge.s32 	%p62, %r66, %r302;
	mov.f32 	%f461, 0f00000000;
	@%p62 bra 	$L__BB0_123;
	ld.global.f32 	%f461, [%rd1+240];
$L__BB0_123:
	ld.param.u32 	%r303, [_Z18localMemoryExamplePfS_i_param_2];
	add.s32 	%r67, %r2, 61;
	setp.ge.s32 	%p63, %r67, %r303;
	mov.f32 	%f462, 0f00000000;
	@%p63 bra 	$L__BB0_125;
	ld.global.f32 	%f462, [%rd1+244];
$L__BB0_125:
	ld.param.u32 	%r304, [_Z18localMemoryExamplePfS_i_param_2];
	add.s32 	%r68, %r2, 62;
	setp.ge.s32 	%p64, %r68, %r304;
	mov.f32 	%f463, 0f00000000;
	@%p64 bra 	$L__BB0_127;
	ld.global.f32 	%f463, [%rd1+248];
$L__BB0_127:
	ld.param.u32 	%r305, [_Z18localMemoryExamplePfS_i_param_2];
	add.s32 	%r69, %r2, 63;
	setp.ge.s32 	%p65, %r69, %r305;
	mov.f32 	%f464, 0f00000000;
	@%p65 bra 	$L__BB0_129;
	ld.global.f32 	%f464, [%rd1+252];
$L__BB0_129:
	ld.param.u32 	%r306, [_Z18localMemoryExamplePfS_i_param_2];
	add.s32 	%r70, %r2, 64;
	setp.ge.s32 	%p66, %r70, %r306;
	mov.f32 	%f465, 0f00000000;
	@%p66 bra 	$L__BB0_131;
	ld.global.f32 	%f465, [%rd1+256];
$L__BB0_131:
	ld.param.u32 	%r307, [_Z18localMemoryExamplePfS_i_param_2];
	add.s32 	%r71, %r2, 65;
	setp.ge.s32 	%p67, %r71, %r307;
	mov.f32 	%f466, 0f00000000;
	@%p67 bra 	$L__BB0_133;
	ld.global.f32 	%f466, [%rd1+260];
$L__BB0_133:
	ld.param.u32 	%r308, [_Z18localMemoryExamplePfS_i_param_2];
	add.s32 	%r72, %r2, 66;
	setp.ge.s32 	%p68, %r72, %r308;
	mov.f32 	%f467, 0f00000000;
	@%p68 bra 	$L__BB0_135;
	ld.global.f32 	%f467, [%rd1+264];
$L__BB0_135:
	ld.param.u32 	%r309, [_Z18localMemoryExamplePfS_i_param_2];
	mad.lo.s32 	%r77, %r1, 100, 67;
	setp.ge.s32 	%p69, %r77, %r309;
	mov.f32 	%f468, 0f00000000;
	@%p69 bra 	$L__BB0_137;
	ld.global.f32 	%f468, [%rd1+268];
$L__BB0_137:
	ld.param.u32 	%r310, [_Z18localMemoryExamplePfS_i_param_2];
	mad.lo.s32 	%r82, %r1, 100, 68;
	setp.ge.s32 	%p70, %r82, %r310;
	mov.f32 	%f469, 0f00000000;
	@%p70 bra 	$L__BB0_139;
	ld.global.f32 	%f469, [%rd1+272];
$L__BB0_139:
	ld.param.u32 	%r311, [_Z18localMemoryExamplePfS_i_param_2];
	mad.lo.s32 	%r87, %r1, 100, 69;
	setp.ge.s32 	%p71, %r87, %r311;
	mov.f32 	%f470, 0f00000000;
	@%p71 bra 	$L__BB0_141;
	ld.global.f32 	%f470, [%rd1+276];
$L__BB0_141:
	ld.param.u32 	%r312, [_Z18localMemoryExamplePfS_i_param_2];
	mad.lo.s32 	%r92, %r1, 100, 70;
	setp.ge.s32 	%p72, %r92, %r312;
	mov.f32 	%f471, 0f00000000;
	@%p72 bra 	$L__BB0_143;
	ld.global.f32 	%f471, [%rd1+280];
$L__BB0_143:
	ld.param.u32 	%r313, [_Z18localMemoryExamplePfS_i_param_2];
	mov.u32 	%r95, %tid.x;
	mad.lo.s32 	%r96, %r4, %r5, %r95;
	mad.lo.s32 	%r97, %r96, 100, 71;
	setp.ge.s32 	%p73, %r97, %r313;
	mov.f32 	%f472, 0f00000000;
	@%p73 bra 	$L__BB0_145;
	ld.global.f32 	%f472, [%rd1+284];
$L__BB0_145:
	ld.param.u32 	%r314, [_Z18localMemoryExamplePfS_i_param_2];
	mov.u32 	%r99, %ntid.x;
	mov.u32 	%r100, %tid.x;
	mad.lo.s32 	%r101, %r4, %r99, %r100;
	mad.lo.s32 	%r102, %r101, 100, 72;
	setp.ge.s32 	%p74, %r102, %r314;
	mov.f32 	%f473, 0f00000000;
	@%p74 bra 	$L__BB0_147;
	ld.global.f32 	%f473, [%rd1+288];
$L__BB0_147:
	ld.param.u32 	%r315, [_Z18localMemoryExamplePfS_i_param_2];
	mov.u32 	%r103, %ctaid.x;
	mov.u32 	%r104, %ntid.x;
	mov.u32 	%r105, %tid.x;
	mad.lo.s32 	%r106, %r103, %r104, %r105;
	mad.lo.s32 	%r107, %r106, 100, 73;
	setp.ge.s32 	%p75, %r107, %r315;
	mov.f32 	%f474, 0f00000000;
	@%p75 bra 	$L__BB0_149;
	ld.global.f32 	%f474, [%rd1+292];
$L__BB0_149:
	ld.param.u32 	%r316, [_Z18localMemoryExamplePfS_i_param_2];
	mov.u32 	%r108, %ctaid.x;
	mov.u32 	%r109, %ntid.x;
	mov.u32 	%r110, %tid.x;
	mad.lo.s32 	%r111, %r108, %r109, %r110;
	mad.lo.s32 	%r112, %r111, 100, 74;
	setp.ge.s32 	%p76, %r112, %r316;
	mov.f32 	%f475, 0f00000000;
	@%p76 bra 	$L__BB0_151;
	ld.global.f32 	%f475, [%rd1+296];
$L__BB0_151:
	ld.param.u32 	%r317, [_Z18localMemoryExamplePfS_i_param_2];
	mov.u32 	%r113, %ctaid.x;
	mov.u32 	%r114, %ntid.x;
	mov.u32 	%r115, %tid.x;
	mad.lo.s32 	%r116, %r113, %r114, %r115;
	mad.lo.s32 	%r117, %r116, 100, 75;
	setp.ge.s32 	%p77, %r117, %r317;
	mov.f32 	%f476, 0f00000000;
	@%p77 bra 	$L__BB0_153;
	ld.global.f32 	%f476, [%rd1+300];
$L__BB0_153:
	ld.param.u32 	%r318, [_Z18localMemoryExamplePfS_i_param_2];
	mov.u32 	%r118, %ctaid.x;
	mov.u32 	%r119, %ntid.x;
	mov.u32 	%r120, %tid.x;
	mad.lo.s32 	%r121, %r118, %r119, %r120;
	mad.lo.s32 	%r122, %r121, 100, 76;
	setp.ge.s32 	%p78, %r122, %r318;
	mov.f32 	%f477, 0f00000000;
	@%p78 bra 	$L__BB0_155;
	ld.global.f32 	%f477, [%rd1+304];
$L__BB0_155:
	ld.param.u32 	%r319, [_Z18localMemoryExamplePfS_i_param_2];
	mov.u32 	%r123, %ctaid.x;
	mov.u32 	%r124, %ntid.x;
	mov.u32 	%r125, %tid.x;
	mad.lo.s32 	%r126, %r123, %r124, %r125;
	mad.lo.s32 	%r127, %r126, 100, 77;
	setp.ge.s32 	%p79, %r127, %r319;
	mov.f32 	%f478, 0f00000000;
	@%p79 bra 	$L__BB0_157;
	ld.global.f32 	%f478, [%rd1+308];
$L__BB0_157:
	ld.param.u32 	%r320, [_Z18localMemoryExamplePfS_i_param_2];
	mov.u32 	%r128, %ctaid.x;
	mov.u32 	%r129, %ntid.x;
	mov.u32 	%r130, %tid.x;
	mad.lo.s32 	%r131, %r128, %r129, %r130;
	mad.lo.s32 	%r132, %r131, 100, 78;
	setp.ge.s32 	%p80, %r132, %r320;
	mov.f32 	%f479, 0f00000000;
	@%p80 bra 	$L__BB0_159;
	ld.global.f32 	%f479, [%rd1+312];
$L__BB0_159:
	ld.param.u32 	%r321, [_Z18localMemoryExamplePfS_i_param_2];
	mov.u32 	%r133, %ctaid.x;
	mov.u32 	%r134, %ntid.x;
	mov.u32 	%r135, %tid.x;
	mad.lo.s32 	%r136, %r133, %r134, %r135;
	mad.lo.s32 	%r137, %r136, 100, 79;
	setp.ge.s32 	%p81, %r137, %r321;
	mov.f32 	%f480, 0f00000000;
	@%p81 bra 	$L__BB0_161;
	ld.global.f32 	%f480, [%rd1+316];
$L__BB0_161:
	ld.param.u32 	%r322, [_Z18localMemoryExamplePfS_i_param_2];
	mov.u32 	%r138, %ctaid.x;
	mov.u32 	%r139, %ntid.x;
	mov.u32 	%r140, %tid.x;
	mad.lo.s32 	%r141, %r138, %r139, %r140;
	mad.lo.s32 	%r142, %r141, 100, 80;
	setp.ge.s32 	%p82, %r142, %r322;
	mov.f32 	%f481, 0f00000000;
	@%p82 bra 	$L__BB0_163;
	ld.global.f32 	%f481, [%rd1+320];
$L__BB0_163:
	ld.param.u32 	%r323, [_Z18localMemoryExamplePfS_i_param_2];
	mov.u32 	%r143, %ctaid.x;
	mov.u32 	%r144, %ntid.x;
	mov.u32 	%r145, %tid.x;
	mad.lo.s32 	%r146, %r143, %r144, %r145;
	mad.lo.s32 	%r147, %r146, 100, 81;
	setp.ge.s32 	%p83, %r147, %r323;
	mov.f32 	%f482, 0f00000000;
	@%p83 bra 	$L__BB0_165;
	ld.global.f32 	%f482, [%rd1+324];
$L__BB0_165:
	ld.param.u32 	%r324, [_Z18localMemoryExamplePfS_i_param_2];
	mov.u32 	%r148, %ctaid.x;
	mov.u32 	%r149, %ntid.x;
	mov.u32 	%r150, %tid.x;
	mad.lo.s32 	%r151, %r148, %r149, %r150;
	mad.lo.s32 	%r152, %r151, 100, 82;
	setp.ge.s32 	%p84, %r152, %r324;
	mov.f32 	%f483, 0f00000000;
	@%p84 bra 	$L__BB0_167;
	ld.global.f32 	%f483, [%rd1+328];
$L__BB0_167:
	ld.param.u32 	%r325, [_Z18localMemoryExamplePfS_i_param_2];
	mov.u32 	%r153, %ctaid.x;
	mov.u32 	%r154, %ntid.x;
	mov.u32 	%r155, %tid.x;
	mad.lo.s32 	%r156, %r153, %r154, %r155;
	mad.lo.s32 	%r157, %r156, 100, 83;
	setp.ge.s32 	%p85, %r157, %r325;
	mov.f32 	%f484, 0f00000000;
	@%p85 bra 	$L__BB0_169;
	ld.global.f32 	%f484, [%rd1+332];
$L__BB0_169:
	ld.param.u32 	%r326, [_Z18localMemoryExamplePfS_i_param_2];
	mov.u32 	%r158, %ctaid.x;
	mov.u32 	%r159, %ntid.x;
	mov.u32 	%r160, %tid.x;
	mad.lo.s32 	%r161, %r158, %r159, %r160;
	mad.lo.s32 	%r162, %r161, 100, 84;
	setp.ge.s32 	%p86, %r162, %r326;
	mov.f32 	%f485, 0f00000000;
	@%p86 bra 	$L__BB0_171;
	ld.global.f32 	%f485, [%rd1+336];
$L__BB0_171:
	ld.param.u32 	%r327, [_Z18localMemoryExamplePfS_i_param_2];
	mov.u32 	%r163, %ctaid.x;
	mov.u32 	%r164, %ntid.x;
	mov.u32 	%r165, %tid.x;
	mad.lo.s32 	%r166, %r163, %r164, %r165;
	mad.lo.s32 	%r167, %r166, 100, 85;
	setp.ge.s32 	%p87, %r167, %r327;
	mov.f32 	%f486, 0f00000000;
	@%p87 bra 	$L__BB0_173;
	ld.global.f32 	%f486, [%rd1+340];
$L__BB0_173:
	ld.param.u32 	%r328, [_Z18localMemoryExamplePfS_i_param_2];
	mov.u32 	%r168, %ctaid.x;
	mov.u32 	%r169, %ntid.x;
	mov.u32 	%r170, %tid.x;
	mad.lo.s32 	%r171, %r168, %r169, %r170;
	mad.lo.s32 	%r172, %r171, 100, 86;
	setp.ge.s32 	%p88, %r172, %r328;
	mov.f32 	%f487, 0f00000000;
	@%p88 bra 	$L__BB0_175;
	ld.global.f32 	%f487, [%rd1+344];
$L__BB0_175:
	ld.param.u32 	%r329, [_Z18localMemoryExamplePfS_i_param_2];
	mov.u32 	%r173, %ctaid.x;
	mov.u32 	%r174, %ntid.x;
	mov.u32 	%r175, %tid.x;
	mad.lo.s32 	%r176, %r173, %r174, %r175;
	mad.lo.s32 	%r177, %r176, 100, 87;
	setp.ge.s32 	%p89, %r177, %r329;
	mov.f32 	%f488, 0f00000000;
	@%p89 bra 	$L__BB0_177;
	ld.global.f32 	%f488, [%rd1+348];
$L__BB0_177:
	ld.param.u32 	%r330, [_Z18localMemoryExamplePfS_i_param_2];
	mov.u32 	%r178, %ctaid.x;
	mov.u32 	%r179, %ntid.x;
	mov.u32 	%r180, %tid.x;
	mad.lo.s32 	%r181, %r178, %r179, %r180;
	mad.lo.s32 	%r182, %r181, 100, 88;
	setp.ge.s32 	%p90, %r182, %r330;
	mov.f32 	%f489, 0f00000000;
	@%p90 bra 	$L__BB0_179;
	ld.global.f32 	%f489, [%rd1+352];
$L__BB0_179:
	ld.param.u32 	%r331, [_Z18localMemoryExamplePfS_i_param_2];
	mov.u32 	%r183, %ctaid.x;
	mov.u32 	%r184, %ntid.x;
	mov.u32 	%r185, %tid.x;
	mad.lo.s32 	%r186, %r183, %r184, %r185;
	mad.lo.s32 	%r187, %r186, 100, 89;
	setp.ge.s32 	%p91, %r187, %r331;
	mov.f32 	%f490, 0f00000000;
	@%p91 bra 	$L__BB0_181;
	ld.global.f32 	%f490, [%rd1+356];
$L__BB0_181:
	ld.param.u32 	%r332, [_Z18localMemoryExamplePfS_i_param_2];
	mov.u32 	%r188, %ctaid.x;
	mov.u32 	%r189, %ntid.x;
	mov.u32 	%r190, %tid.x;
	mad.lo.s32 	%r191, %r188, %r189, %r190;
	mad.lo.s32 	%r192, %r191, 100, 90;
	setp.ge.s32 	%p92, %r192, %r332;
	mov.f32 	%f491, 0f00000000;
	@%p92 bra 	$L__BB0_183;
	ld.global.f32 	%f491, [%rd1+360];
$L__BB0_183:
	ld.param.u32 	%r333, [_Z18localMemoryExamplePfS_i_param_2];
	mov.u32 	%r193, %ctaid.x;
	mov.u32 	%r194, %ntid.x;
	mov.u32 	%r195, %tid.x;
	mad.lo.s32 	%r196, %r193, %r194, %r195;
	mad.lo.s32 	%r197, %r196, 100, 91;
	setp.ge.s32 	%p93, %r197, %r333;
	mov.f32 	%f492, 0f00000000;
	@%p93 bra 	$L__BB0_185;
	ld.global.f32 	%f492, [%rd1+364];
$L__BB0_185:
	ld.param.u32 	%r334, [_Z18localMemoryExamplePfS_i_param_2];
	mov.u32 	%r198, %ctaid.x;
	mov.u32 	%r199, %ntid.x;
	mov.u32 	%r200, %tid.x;
	mad.lo.s32 	%r201, %r198, %r199, %r200;
	mad.lo.s32 	%r202, %r201, 100, 92;
	setp.ge.s32 	%p94, %r202, %r334;
	mov.f32 	%f493, 0f00000000;
	@%p94 bra 	$L__BB0_187;
	ld.global.f32 	%f493, [%rd1+368];
$L__BB0_187:
	ld.param.u32 	%r335, [_Z18localMemoryExamplePfS_i_param_2];
	mov.u32 	%r203, %ctaid.x;
	mov.u32 	%r204, %ntid.x;
	mov.u32 	%r205, %tid.x;
	mad.lo.s32 	%r206, %r203, %r204, %r205;
	mad.lo.s32 	%r207, %r206, 100, 93;
	setp.ge.s32 	%p95, %r207, %r335;
	mov.f32 	%f494, 0f00000000;
	@%p95 bra 	$L__BB0_189;
	ld.global.f32 	%f494, [%rd1+372];
$L__BB0_189:
	ld.param.u32 	%r336, [_Z18localMemoryExamplePfS_i_param_2];
	mov.u32 	%r208, %ctaid.x;
	mov.u32 	%r209, %ntid.x;
	mov.u32 	%r210, %tid.x;
	mad.lo.s32 	%r211, %r208, %r209, %r210;
	mad.lo.s32 	%r212, %r211, 100, 94;
	setp.ge.s32 	%p96, %r212, %r336;
	mov.f32 	%f495, 0f00000000;
	@%p96 bra 	$L__BB0_191;
	ld.global.f32 	%f495, [%rd1+376];
$L__BB0_191:
	ld.param.u32 	%r337, [_Z18localMemoryExamplePfS_i_param_2];
	mov.u32 	%r213, %ctaid.x;
	mov.u32 	%r214, %ntid.x;
	mov.u32 	%r215, %tid.x;
	mad.lo.s32 	%r216, %r213, %r214, %r215;
	mad.lo.s32 	%r217, %r216, 100, 95;
	setp.ge.s32 	%p97, %r217, %r337;
	mov.f32 	%f496, 0f00000000;
	@%p97 bra 	$L__BB0_193;
	ld.global.f32 	%f496, [%rd1+380];
$L__BB0_193:
	ld.param.u32 	%r338, [_Z18localMemoryExamplePfS_i_param_2];
	mov.u32 	%r218, %ctaid.x;
	mov.u32 	%r219, %ntid.x;
	mov.u32 	%r220, %tid.x;
	mad.lo.s32 	%r221, %r218, %r219, %r220;
	mad.lo.s32 	%r222, %r221, 100, 96;
	setp.ge.s32 	%p98, %r222, %r338;
	mov.f32 	%f497, 0f00000000;
	@%p98 bra 	$L__BB0_195;
	ld.global.f32 	%f497, [%rd1+384];
$L__BB0_195:
	ld.param.u32 	%r339, [_Z18localMemoryExamplePfS_i_param_2];
	mov.u32 	%r223, %ctaid.x;
	mov.u32 	%r224, %ntid.x;
	mov.u32 	%r225, %tid.x;
	mad.lo.s32 	%r226, %r223, %r224, %r225;
	mad.lo.s32 	%r227, %r226, 100, 97;
	setp.ge.s32 	%p99, %r227, %r339;
	mov.f32 	%f498, 0f00000000;
	@%p99 bra 	$L__BB0_197;
	ld.global.f32 	%f498, [%rd1+388];
$L__BB0_197:
	ld.param.u32 	%r340, [_Z18localMemoryExamplePfS_i_param_2];
	mov.u32 	%r228, %ctaid.x;
	mov.u32 	%r229, %ntid.x;
	mov.u32 	%r230, %tid.x;
	mad.lo.s32 	%r231, %r228, %r229, %r230;
	mad.lo.s32 	%r232, %r231, 100, 98;
	setp.ge.s32 	%p100, %r232, %r340;
	mov.f32 	%f499, 0f00000000;
	@%p100 bra 	$L__BB0_199;
	ld.global.f32 	%f499, [%rd1+392];
$L__BB0_199:
	ld.param.u32 	%r341, [_Z18localMemoryExamplePfS_i_param_2];
	mov.u32 	%r233, %ctaid.x;
	mov.u32 	%r234, %ntid.x;
	mov.u32 	%r235, %tid.x;
	mad.lo.s32 	%r236, %r233, %r234, %r235;
	mad.lo.s32 	%r237, %r236, 100, 99;
	setp.ge.s32 	%p101, %r237, %r341;
	mov.f32 	%f500, 0f00000000;
	@%p101 bra 	$L__BB0_201;
	ld.global.f32 	%f500, [%rd1+396];
$L__BB0_201:
	ld.param.u64 	%rd9, [_Z18localMemoryExamplePfS_i_param_1];
	add.f32 	%f302, %f401, %f402;
	add.f32 	%f303, %f302, %f403;
	add.f32 	%f304, %f303, %f404;
	add.f32 	%f305, %f304, %f405;
	add.f32 	%f306, %f305, %f406;
	add.f32 	%f307, %f306, %f407;
	add.f32 	%f308, %f307, %f408;
	add.f32 	%f309, %f308, %f409;
	add.f32 	%f310, %f309, %f410;
	add.f32 	%f311, %f310, %f411;
	add.f32 	%f312, %f311, %f412;
	add.f32 	%f313, %f312, %f413;
	add.f32 	%f314, %f313, %f414;
	add.f32 	%f315, %f314, %f415;
	add.f32 	%f316, %f315, %f416;
	add.f32 	%f317, %f316, %f417;
	add.f32 	%f318, %f317, %f418;
	add.f32 	%f319, %f318, %f419;
	add.f32 	%f320, %f319, %f420;
	add.f32 	%f321, %f320, %f421;
	add.f32 	%f322, %f321, %f422;
	add.f32 	%f323, %f322, %f423;
	add.f32 	%f324, %f323, %f424;
	add.f32 	%f325, %f324, %f425;
	add.f32 	%f326, %f325, %f426;
	add.f32 	%f327, %f326, %f427;
	add.f32 	%f328, %f327, %f428;
	add.f32 	%f329, %f328, %f429;
	add.f32 	%f330, %f329, %f430;
	add.f32 	%f331, %f330, %f431;
	add.f32 	%f332, %f331, %f432;
	add.f32 	%f333, %f332, %f433;
	add.f32 	%f334, %f333, %f434;
	add.f32 	%f335, %f334, %f435;
	add.f32 	%f336, %f335, %f436;
	add.f32 	%f337, %f336, %f437;
	add.f32 	%f338, %f337, %f438;
	add.f32 	%f339, %f338, %f439;
	add.f32 	%f340, %f339, %f440;
	add.f32 	%f341, %f340, %f441;
	add.f32 	%f342, %f341, %f442;
	add.f32 	%f343, %f342, %f443;
	add.f32 	%f344, %f343, %f444;
	add.f32 	%f345, %f344, %f445;
	add.f32 	%f346, %f345, %f446;
	add.f32 	%f347, %f346, %f447;
	add.f32 	%f348, %f347, %f448;
	add.f32 	%f349, %f348, %f449;
	add.f32 	%f350, %f349, %f450;
	add.f32 	%f351, %f350, %f451;
	add.f32 	%f352, %f351, %f452;
	add.f32 	%f353, %f352, %f453;
	add.f32 	%f354, %f353, %f454;
	add.f32 	%f355, %f354, %f455;
	add.f32 	%f356, %f355, %f456;
	add.f32 	%f357, %f356, %f457;
	add.f32 	%f358, %f357, %f458;
	add.f32 	%f359, %f358, %f459;
	add.f32 	%f360, %f359, %f460;
	add.f32 	%f361, %f360, %f461;
	add.f32 	%f362, %f361, %f462;
	add.f32 	%f363, %f362, %f463;
	add.f32 	%f364, %f363, %f464;
	add.f32 	%f365, %f364, %f465;
	add.f32 	%f366, %f365, %f466;
	add.f32 	%f367, %f366, %f467;
	add.f32 	%f368, %f367, %f468;
	add.f32 	%f369, %f368, %f469;
	add.f32 	%f370, %f369, %f470;
	add.f32 	%f371, %f370, %f471;
	add.f32 	%f372, %f371, %f472;
	add.f32 	%f373, %f372, %f473;
	add.f32 	%f374, %f373, %f474;
	add.f32 	%f375, %f374, %f475;
	add.f32 	%f376, %f375, %f476;
	add.f32 	%f377, %f376, %f477;
	add.f32 	%f378, %f377, %f478;
	add.f32 	%f379, %f378, %f479;
	add.f32 	%f380, %f379, %f480;
	add.f32 	%f381, %f380, %f481;
	add.f32 	%f382, %f381, %f482;
	add.f32 	%f383, %f382, %f483;
	add.f32 	%f384, %f383, %f484;
	add.f32 	%f385, %f384, %f485;
	add.f32 	%f386, %f385, %f486;
	add.f32 	%f387, %f386, %f487;
	add.f32 	%f388, %f387, %f488;
	add.f32 	%f389, %f388, %f489;
	add.f32 	%f390, %f389, %f490;
	add.f32 	%f391, %f390, %f491;
	add.f32 	%f392, %f391, %f492;
	add.f32 	%f393, %f392, %f493;
	add.f32 	%f394, %f393, %f494;
	add.f32 	%f395, %f394, %f495;
	add.f32 	%f396, %f395, %f496;
	add.f32 	%f397, %f396, %f497;
	add.f32 	%f398, %f397, %f498;
	add.f32 	%f399, %f398, %f499;
	add.f32 	%f400, %f399, %f500;
	mov.u32 	%r238, %ctaid.x;
	mov.u32 	%r239, %ntid.x;
	mov.u32 	%r240, %tid.x;
	mad.lo.s32 	%r241, %r238, %r239, %r240;
	cvta.to.global.u64 	%rd6, %rd9;
	mul.wide.s32 	%rd7, %r241, 4;
	add.s64 	%rd8, %rd6, %rd7;
	st.global.f32 	[%rd8], %f400;
$L__BB0_202:
	ret;

}


// ===== COMPILED SASS (sm_100) =====

	.target	sm_100

	.elftype	@"ET_EXEC"


//--------------------- .note.nv.tkinfo           --------------------------
	.section	.note.nv.tkinfo,"",@"SHT_NOTE"
	.sectionflags	@"SHF_NOTE_NV_TKINFO"
	.tkinfo
        /*0018*/ 	.word	0x00000002
        /*0030*/ 	.string	""
        /*0030*/ 	.string	"ptxas"
        /*0030*/ 	.string	"Cuda compilation tools, release 13.0, V13.0.88"
        /*0030*/ 	.string	"Build cuda_13.0.r13.0/compiler.36424714_0"
        /*0030*/ 	.string	"-arch sm_100 -m 64 "



//--------------------- .note.nv.cuinfo           --------------------------
	.section	.note.nv.cuinfo,"",@"SHT_NOTE"
	.sectionflags	@"SHF_NOTE_NV_CUINFO"
        /*0018*/ 	.short	0x0002
        /*001a*/ 	.short	0x0064
        /*001c*/ 	.short	0x0082
	.zero		2


//--------------------- .nv.info                  --------------------------
	.section	.nv.info,"",@"SHT_CUDA_INFO"
	.align	4


	//----- nvinfo : EIATTR_REGCOUNT
	.align		4
        /*0000*/ 	.byte	0x04, 0x2f
        /*0002*/ 	.short	(.L_1 - .L_0)
	.align		4
.L_0:
        /*0004*/ 	.word	index@(_Z18localMemoryExamplePfS_i)
        /*0008*/ 	.word	0x00000020


	//----- nvinfo : EIATTR_FRAME_SIZE
	.align		4
.L_1:
        /*000c*/ 	.byte	0x04, 0x11
        /*000e*/ 	.short	(.L_3 - .L_2)
	.align		4
.L_2:
        /*0010*/ 	.word	index@(_Z18localMemoryExamplePfS_i)
        /*0014*/ 	.word	0x00000000


	//----- nvinfo : EIATTR_MIN_STACK_SIZE
	.align		4
.L_3:
        /*0018*/ 	.byte	0x04, 0x12
        /*001a*/ 	.short	(.L_5 - .L_4)
	.align		4
.L_4:
        /*001c*/ 	.word	index@(_Z18localMemoryExamplePfS_i)
        /*0020*/ 	.word	0x00000000
.L_5:


//--------------------- .nv.compat                --------------------------
	.section	.nv.compat,"",@"SHT_CUDA_COMPAT_INFO"
	.align	4
        /*0000*/ 	.byte	0x02, 0x09, 0x00, 0x00, 0x02, 0x02, 0x01, 0x00, 0x02, 0x05, 0x05, 0x00, 0x03, 0x07, 0x01, 0x01
        /*0010*/ 	.byte	0x02, 0x03, 0x00, 0x00, 0x02, 0x06, 0x01, 0x00, 0x04, 0x0b, 0x08, 0x00, 0x09, 0x00, 0x00, 0x00
        /*0020*/ 	.byte	0x00, 0x00, 0x00, 0x00


//--------------------- .nv.info._Z18localMemoryExamplePfS_i --------------------------
	.section	.nv.info._Z18localMemoryExamplePfS_i,"",@"SHT_CUDA_INFO"
	.sectionflags	@""
	.align	4


	//----- nvinfo : EIATTR_CUDA_API_VERSION
	.align		4
        /*0000*/ 	.byte	0x04, 0x37
        /*0002*/ 	.short	(.L_7 - .L_6)
.L_6:
        /*0004*/ 	.word	0x00000082


	//----- nvinfo : EIATTR_KPARAM_INFO
	.align		4
.L_7:
        /*0008*/ 	.byte	0x04, 0x17
        /*000a*/ 	.short	(.L_9 - .L_8)
.L_8:
        /*000c*/ 	.word	0x00000000
        /*0010*/ 	.short	0x0002
        /*0012*/ 	.short	0x0010
        /*0014*/ 	.byte	0x00, 0xf0, 0x11, 0x00


	//----- nvinfo : EIATTR_KPARAM_INFO
	.align		4
.L_9:
        /*0018*/ 	.byte	0x04, 0x17
        /*001a*/ 	.short	(.L_11 - .L_10)
.L_10:
        /*001c*/ 	.word	0x00000000
        /*0020*/ 	.short	0x0001
        /*0022*/ 	.short	0x0008
        /*0024*/ 	.byte	0x00, 0xf5, 0x21, 0x00


	//----- nvinfo : EIATTR_KPARAM_INFO
	.align		4
.L_11:
        /*0028*/ 	.byte	0x04, 0x17
        /*002a*/ 	.short	(.L_13 - .L_12)
.L_12:
        /*002c*/ 	.word	0x00000000
        /*0030*/ 	.short	0x0000
        /*0032*/ 	.short	0x0000
        /*0034*/ 	.byte	0x00, 0xf5, 0x21, 0x00


	//----- nvinfo : EIATTR_SPARSE_MMA_MASK
	.align		4
.L_13:
        /*0038*/ 	.byte	0x03, 0x50
        /*003a*/ 	.short	0x0000


	//----- nvinfo : EIATTR_MAXREG_COUNT
	.align		4
        /*003c*/ 	.byte	0x03, 0x1b
        /*003e*/ 	.short	0x00ff


	//----- nvinfo : EIATTR_MERCURY_ISA_VERSION
	.align		4
        /*0040*/ 	.byte	0x03, 0x5f
        /*0042*/ 	.short	0x0101


	//----- nvinfo : EIATTR_VRC_CTA_INIT_COUNT
	.align		4
        /*0044*/ 	.byte	0x02, 0x4a
	.zero		1
	.zero		1


	//----- nvinfo : EIATTR_EXIT_INSTR_OFFSETS
	.align		4
        /*0048*/ 	.byte	0x04, 0x1c
        /*004a*/ 	.short	(.L_15 - .L_14)


	//   ....[0]....
.L_14:
        /*004c*/ 	.word	0x00000070


	//   ....[1]....
        /*0050*/ 	.word	0x00002330


	//----- nvinfo : EIATTR_CBANK_PARAM_SIZE
	.align		4
.L_15:
        /*0054*/ 	.byte	0x03, 0x19
        /*0056*/ 	.short	0x0014


	//----- nvinfo : EIATTR_PARAM_CBANK
	.align		4
        /*0058*/ 	.byte	0x04, 0x0a
        /*005a*/ 	.short	(.L_17 - .L_16)
	.align		4
.L_16:
        /*005c*/ 	.word	index@(.nv.constant0._Z18localMemoryExamplePfS_i)
        /*0060*/ 	.short	0x0380
        /*0062*/ 	.short	0x0014


	//----- nvinfo : EIATTR_SW_WAR
	.align		4
.L_17:
        /*0064*/ 	.byte	0x04, 0x36
        /*0066*/ 	.short	(.L_19 - .L_18)
.L_18:
        /*0068*/ 	.word	0x00000008
.L_19:


//--------------------- .nv.callgraph             --------------------------
	.section	.nv.callgraph,"",@"SHT_CUDA_CALLGRAPH"
	.align	4
	.sectionentsize	8
	.align		4
        /*0000*/ 	.word	0x00000000
	.align		4
        /*0004*/ 	.word	0xffffffff
	.align		4
        /*0008*/ 	.word	0x00000000
	.align		4
        /*000c*/ 	.word	0xfffffffe
	.align		4
        /*0010*/ 	.word	0x00000000
	.align		4
        /*0014*/ 	.word	0xfffffffd
	.align		4
        /*0018*/ 	.word	0x00000000
	.align		4
        /*001c*/ 	.word	0xfffffffc


//--------------------- .text._Z18localMemoryExamplePfS_i --------------------------
	.section	.text._Z18localMemoryExamplePfS_i,"ax",@progbits
	.align	128
        .global         _Z18localMemoryExamplePfS_i
        .type           _Z18localMemoryExamplePfS_i,@function
        .size           _Z18localMemoryExamplePfS_i,(.L_x_1 - _Z18localMemoryExamplePfS_i)
        .other          _Z18localMemoryExamplePfS_i,@"STO_CUDA_ENTRY STV_DEFAULT"
_Z18localMemoryExamplePfS_i:
.text._Z18localMemoryExamplePfS_i:
[----:B------:R-:W-:Y:S01]  /*0000*/  LDC R1, c[0x0][0x37c] ;  /* 0x0000df00ff017b82 */ /* 0x000fe20000000800 */
[----:B------:R-:W0:Y:S07]  /*0010*/  S2R R4, SR_TID.X ;  /* 0x0000000000047919 */ /* 0x000e2e0000002100 */
[----:B------:R-:W0:Y:S01]  /*0020*/  S2UR UR4, SR_CTAID.X ;  /* 0x00000000000479c3 */ /* 0x000e220000002500 */
[----:B------:R-:W1:Y:S07]  /*0030*/  LDCU UR5, c[0x0][0x390] ;  /* 0x00007200ff0577ac */ /* 0x000e6e0008000800 */
[----:B------:R-:W0:Y:S02]  /*0040*/  LDC R15, c[0x0][0x360] ;  /* 0x0000d800ff0f7b82 */ /* 0x000e240000000800 */
[----:B0-----:R-:W-:-:S05]  /*0050*/  IMAD R15, R15, UR4, R4 ;  /* 0x000000040f0f7c24 */ /* 0x001fca000f8e0204 */
[----:B-1----:R-:W-:-:S13]  /*0060*/  ISETP.GE.AND P0, PT, R15, UR5, PT ;  /* 0x000000050f007c0c */ /* 0x002fda000bf06270 */
[----:B------:R-:W-:Y:S05]  /*0070*/  @P0 EXIT ;  /* 0x000000000000094d */ /* 0x000fea0003800000 */
[----:B------:R-:W0:Y:S01]  /*0080*/  LDC.64 R2, c[0x0][0x380] ;  /* 0x0000e000ff027b82 */ /* 0x000e220000000a00 */
[----:B------:R-:W1:Y:S01]  /*0090*/  LDCU.64 UR6, c[0x0][0x358] ;  /* 0x00006b00ff0677ac */ /* 0x000e620008000a00 */
[----:B------:R-:W-:Y:S02]  /*00a0*/  IMAD R13, R15, 0x64, RZ ;  /* 0x000000640f0d7824 */ /* 0x000fe400078e02ff */
[----:B------:R-:W-:-:S03]  /*00b0*/  IMAD.MOV.U32 R14, RZ, RZ, RZ ;  /* 0x000000ffff0e7224 */ /* 0x000fc600078e00ff */
[C---:B------:R-:W-:Y:S02]  /*00c0*/  ISETP.GE.AND P0, PT, R13.reuse, UR5, PT ;  /* 0x000000050d007c0c */ /* 0x040fe4000bf06270 */
[----:B------:R-:W-:-:S04]  /*00d0*/  IADD3 R0, PT, PT, R13, 0x1, RZ ;  /* 0x000000010d007810 */ /* 0x000fc80007ffe0ff */
[----:B------:R-:W-:Y:S02]  /*00e0*/  ISETP.GE.AND P1, PT, R0, UR5, PT ;  /* 0x0000000500007c0c */ /* 0x000fe4000bf26270 */
[----:B------:R-:W-:-:S04]  /*00f0*/  IADD3 R0, PT, PT, R13, 0x2, RZ ;  /* 0x000000020d007810 */ /* 0x000fc80007ffe0ff */
[----:B------:R-:W-:Y:S01]  /*0100*/  ISETP.GE.AND P2, PT, R0, UR5, PT ;  /* 0x0000000500007c0c */ /* 0x000fe2000bf46270 */
[C---:B0-----:R-:W-:Y:S01]  /*0110*/  IMAD.WIDE R2, R13.reuse, 0x4, R2 ;  /* 0x000000040d027825 */ /* 0x041fe200078e0202 */
[----:B------:R-:W-:-:S03]  /*0120*/  IADD3 R0, PT, PT, R13, 0x3, RZ ;  /* 0x000000030d007810 */ /* 0x000fc60007ffe0ff */
[----:B------:R-:W-:Y:S01]  /*0130*/  HFMA2 R18, -RZ, RZ, 0, 0 ;  /* 0x00000000ff127431 */ /* 0x000fe200000001ff */
[----:B-1----:R-:W2:Y:S01]  /*0140*/  @!P0 LDG.E R20, desc[UR6][R2.64] ;  /* 0x0000000602148981 */ /* 0x002ea2000c1e1900 */
[----:B------:R-:W-:-:S03]  /*0150*/  ISETP.GE.AND P3, PT, R0, UR5, PT ;  /* 0x0000000500007c0c */ /* 0x000fc6000bf66270 */
[----:B------:R-:W3:Y:S01]  /*0160*/  @!P1 LDG.E R14, desc[UR6][R2.64+0x4] ;  /* 0x00000406020e9981 */ /* 0x000ee2000c1e1900 */
[----:B------:R-:W-:Y:S01]  /*0170*/  CS2R R16, SRZ ;  /* 0x0000000000107805 */ /* 0x000fe2000001ff00 */
[----:B------:R-:W-:Y:S02]  /*0180*/  VIADD R0, R13, 0x4 ;  /* 0x000000040d007836 */ /* 0x000fe40000000000 */
[----:B------:R-:W4:Y:S03]  /*0190*/  @!P2 LDG.E R18, desc[UR6][R2.64+0x8] ;  /* 0x000008060212a981 */ /* 0x000f26000c1e1900 */
[----:B------:R-:W-:-:S03]  /*01a0*/  ISETP.GE.AND P1, PT, R0, UR5, PT ;  /* 0x0000000500007c0c */ /* 0x000fc6000bf26270 */
[----:B------:R-:W5:Y:S01]  /*01b0*/  @!P3 LDG.E R16, desc[UR6][R2.64+0xc] ;  /* 0x00000c060210b981 */ /* 0x000f62000c1e1900 */
[----:B------:R-:W-:Y:S02]  /*01c0*/  IADD3 R0, PT, PT, R13, 0x5, RZ ;  /* 0x000000050d007810 */ /* 0x000fe40007ffe0ff */
[----:B------:R-:W-:-:S07]  /*01d0*/  CS2R R6, SRZ ;  /* 0x0000000000067805 */ /* 0x000fce000001ff00 */
[----:B------:R-:W5:Y:S01]  /*01e0*/  @!P1 LDG.E R17, desc[UR6][R2.64+0x10] ;  /* 0x0000100602119981 */ /* 0x000f62000c1e1900 */
[----:B------:R-:W-:Y:S01]  /*01f0*/  ISETP.GE.AND P1, PT, R0, UR5, PT ;  /* 0x0000000500007c0c */ /* 0x000fe2000bf26270 */
[----:B------:R-:W-:-:S12]  /*0200*/  VIADD R0, R13, 0x6 ;  /* 0x000000060d007836 */ /* 0x000fd80000000000 */
[----:B------:R-:W5:Y:S01]  /*0210*/  @!P1 LDG.E R6, desc[UR6][R2.64+0x14] ;  /* 0x0000140602069981 */ /* 0x000f62000c1e1900 */
[----:B------:R-:W-:Y:S02]  /*0220*/  ISETP.GE.AND P2, PT, R0, UR5, PT ;  /* 0x0000000500007c0c */ /* 0x000fe4000bf46270 */
[----:B------:R-:W-:-:S04]  /*0230*/  IADD3 R0, PT, PT, R13, 0x7, RZ ;  /* 0x000000070d007810 */ /* 0x000fc80007ffe0ff */
[----:B------:R-:W-:Y:S02]  /*0240*/  ISETP.GE.AND P1, PT, R0, UR5, PT ;  /* 0x0000000500007c0c */ /* 0x000fe4000bf26270 */
[----:B------:R-:W-:Y:S01]  /*0250*/  MOV R12, RZ ;  /* 0x000000ff000c7202 */ /* 0x000fe20000000f00 */
[----:B------:R-:W-:Y:S01]  /*0260*/  VIADD R0, R13, 0x8 ;  /* 0x000000080d007836 */ /* 0x000fe20000000000 */
[----:B------:R-:W-:-:S04]  /*0270*/  CS2R R8, SRZ ;  /* 0x0000000000087805 */ /* 0x000fc8000001ff00 */
[----:B------:R-:W5:Y:S01]  /*0280*/  @!P2 LDG.E R12, desc[UR6][R2.64+0x18] ;  /* 0x00001806020ca981 */ /* 0x000f62000c1e1900 */
[----:B------:R-:W-:-:S04]  /*0290*/  ISETP.GE.AND P2, PT, R0, UR5, PT ;  /* 0x0000000500007c0c */ /* 0x000fc8000bf46270 */
[----:B------:R-:W5:Y:S01]  /*02a0*/  @!P1 LDG.E R9, desc[UR6][R2.64+0x1c] ;  /* 0x00001c0602099981 */ /* 0x000f62000c1e1900 */
[----:B------:R-:W-:Y:S02]  /*02b0*/  CS2R R10, SRZ ;  /* 0x00000000000a7805 */ /* 0x000fe4000001ff00 */
[----:B------:R-:W-:-:S04]  /*02c0*/  IADD3 R0, PT, PT, R13, 0x9, RZ ;  /* 0x000000090d007810 */ /* 0x000fc80007ffe0ff */
[----:B------:R-:W-:Y:S02]  /*02d0*/  ISETP.GE.AND P1, PT, R0, UR5, PT ;  /* 0x0000000500007c0c */ /* 0x000fe4000bf26270 */
[----:B------:R-:W5:Y:S11]  /*02e0*/  @!P2 LDG.E R11, desc[UR6][R2.64+0x20] ;  /* 0x00002006020ba981 */ /* 0x000f76000c1e1900 */
[----:B------:R-:W5:Y:S01]  /*02f0*/  @!P1 LDG.E R8, desc[UR6][R2.64+0x24] ;  /* 0x0000240602089981 */ /* 0x000f62000c1e1900 */
[----:B------:R-:W-:-:S04]  /*0300*/  IADD3 R0, PT, PT, R13, 0xa, RZ ;  /* 0x0000000a0d007810 */ /* 0x000fc80007ffe0ff */
[----:B------:R-:W-:-:S13]  /*0310*/  ISETP.GE.AND P1, PT, R0, UR5, PT ;  /* 0x0000000500007c0c */ /* 0x000fda000bf26270 */
[----:B------:R-:W5:Y:S01]  /*0320*/  @!P1 LDG.E R7, desc[UR6][R2.64+0x28] ;  /* 0x0000280602079981 */ /* 0x000f62000c1e1900 */
[----:B------:R-:W-:-:S05]  /*0330*/  VIADD R0, R13, 0xb ;  /* 0x0000000b0d007836 */ /* 0x000fca0000000000 */
[----:B------:R-:W-:-:S13]  /*0340*/  ISETP.GE.AND P1, PT, R0, UR5, PT ;  /* 0x0000000500007c0c */ /* 0x000fda000bf26270 */
[----:B------:R-:W5:Y:S01]  /*0350*/  @!P1 LDG.E R10, desc[UR6][R2.64+0x2c] ;  /* 0x00002c06020a9981 */ /* 0x000f62000c1e1900 */
[----:B------:R-:W-:-:S04]  /*0360*/  IADD3 R0, PT, PT, R13, 0xc, RZ ;  /* 0x0000000c0d007810 */ /* 0x000fc80007ffe0ff */
[----:B------:R-:W-:Y:S01]  /*0370*/  ISETP.GE.AND P1, PT, R0, UR5, PT ;  /* 0x0000000500007c0c */ /* 0x000fe2000bf26270 */
[----:B------:R-:W-:-:S12]  /*0380*/  HFMA2 R0, -RZ, RZ, 0, 0 ;  /* 0x00000000ff007431 */ /* 0x000fd800000001ff */
[----:B------:R-:W5:Y:S01]  /*0390*/  @!P1 LDG.E R0, desc[UR6][R2.64+0x30] ;  /* 0x0000300602009981 */ /* 0x000f62000c1e1900 */
[----:B------:R-:W-:-:S05]  /*03a0*/  VIADD R5, R13, 0xd ;  /* 0x0000000d0d057836 */ /* 0x000fca0000000000 */
[----:B------:R-:W-:Y:S02]  /*03b0*/  ISETP.GE.AND P1, PT, R5, UR5, PT ;  /* 0x0000000505007c0c */ /* 0x000fe4000bf26270 */
[----:B------:R-:W-:-:S04]  /*03c0*/  IADD3 R5, PT, PT, R13, 0xe, RZ ;  /* 0x0000000e0d057810 */ /* 0x000fc80007ffe0ff */
[----:B------:R-:W-:Y:S01]  /*03d0*/  ISETP.GE.AND P2, PT, R5, UR5, PT ;  /* 0x0000000505007c0c */ /* 0x000fe2000bf46270 */
[----:B------:R-:W-:-:S06]  /*03e0*/  IMAD.MOV.U32 R5, RZ, RZ, RZ ;  /* 0x000000ffff057224 */ /* 0x000fcc00078e00ff */
[----:B------:R-:W5:Y:S01]  /*03f0*/  @!P1 LDG.E R5, desc[UR6][R2.64+0x34] ;  /* 0x0000340602059981 */ /* 0x000f62000c1e1900 */
[----:B------:R-:W-:-:S04]  /*0400*/  IADD3 R19, PT, PT, R13, 0xf, RZ ;  /* 0x0000000f0d137810 */ /* 0x000fc80007ffe0ff */
[----:B------:R-:W-:Y:S02]  /*0410*/  ISETP.GE.AND P3, PT, R19, UR5, PT ;  /* 0x0000000513007c0c */ /* 0x000fe4000bf66270 */
[----:B------:R-:W-:Y:S02]  /*0420*/  IADD3 R19, PT, PT, R13, 0x10, RZ ;  /* 0x000000100d137810 */ /* 0x000fe40007ffe0ff */
[----:B------:R-:W-:Y:S02]  /*0430*/  CS2R R22, SRZ ;  /* 0x0000000000167805 */ /* 0x000fe4000001ff00 */
[----:B------:R-:W-:Y:S02]  /*0440*/  CS2R R24, SRZ ;  /* 0x0000000000187805 */ /* 0x000fe4000001ff00 */
[----:B------:R-:W-:Y:S01]  /*0450*/  ISETP.GE.AND P1, PT, R19, UR5, PT ;  /* 0x0000000513007c0c */ /* 0x000fe2000bf26270 */
[C---:B------:R-:W-:Y:S01]  /*0460*/  VIADD R21, R13.reuse, 0x12 ;  /* 0x000000120d157836 */ /* 0x040fe20000000000 */
[----:B------:R-:W-:Y:S01]  /*0470*/  IADD3 R19, PT, PT, R13, 0x11, RZ ;  /* 0x000000110d137810 */ /* 0x000fe20007ffe0ff */
[----:B------:R-:W5:Y:S03]  /*0480*/  @!P2 LDG.E R23, desc[UR6][R2.64+0x38] ;  /* 0x000038060217a981 */ /* 0x000f66000c1e1900 */
[----:B------:R-:W-:Y:S01]  /*0490*/  ISETP.GE.AND P2, PT, R19, UR5, PT ;  /* 0x0000000513007c0c */ /* 0x000fe2000bf46270 */
[----:B------:R-:W5:Y:S01]  /*04a0*/  @!P3 LDG.E R24, desc[UR6][R2.64+0x3c] ;  /* 0x00003c060218b981 */ /* 0x000f62000c1e1900 */
[----:B------:R-:W-:-:S02]  /*04b0*/  ISETP.GE.AND P3, PT, R21, UR5, PT ;  /* 0x0000000515007c0c */ /* 0x000fc4000bf66270 */
[----:B------:R-:W-:-:S03]  /*04c0*/  IADD3 R21, PT, PT, R13, 0x13, RZ ;  /* 0x000000130d157810 */ /* 0x000fc60007ffe0ff */
[----:B------:R-:W5:Y:S01]  /*04d0*/  @!P1 LDG.E R25, desc[UR6][R2.64+0x40] ;  /* 0x0000400602199981 */ /* 0x000f62000c1e1900 */
[----:B------:R-:W-:Y:S01]  /*04e0*/  ISETP.GE.AND P1, PT, R21, UR5, PT ;  /* 0x0000000515007c0c */ /* 0x000fe2000bf26270 */
[----:B------:R-:W-:Y:S01]  /*04f0*/  HFMA2 R21, -RZ, RZ, 0, 0 ;  /* 0x00000000ff157431 */ /* 0x000fe200000001ff */
[----:B------:R-:W-:Y:S01]  /*0500*/  MOV R19, RZ ;  /* 0x000000ff00137202 */ /* 0x000fe20000000f00 */
[C---:B------:R-:W-:Y:S02]  /*0510*/  VIADD R26, R13.reuse, 0x14 ;  /* 0x000000140d1a7836 */ /* 0x040fe40000000000 */
[----:B------:R-:W5:Y:S03]  /*0520*/  @!P2 LDG.E R22, desc[UR6][R2.64+0x44] ;  /* 0x000044060216a981 */ /* 0x000f66000c1e1900 */
[----:B------:R-:W-:Y:S01]  /*0530*/  ISETP.GE.AND P4, PT, R26, UR5, PT ;  /* 0x000000051a007c0c */ /* 0x000fe2000bf86270 */
[----:B------:R-:W5:Y:S01]  /*0540*/  @!P3 LDG.E R21, desc[UR6][R2.64+0x48] ;  /* 0x000048060215b981 */ /* 0x000f62000c1e1900 */
[----:B--2---:R-:W-:Y:S01]  /*0550*/  @!P0 FADD R19, RZ, R20 ;  /* 0x00000014ff138221 */ /* 0x004fe20000000000 */
[----:B------:R-:W-:-:S03]  /*0560*/  IADD3 R20, PT, PT, R13, 0x15, RZ ;  /* 0x000000150d147810 */ /* 0x000fc60007ffe0ff */
[----:B---3--:R-:W-:Y:S01]  /*0570*/  FADD R27, R14, R19 ;  /* 0x000000130e1b7221 */ /* 0x008fe20000000000 */
[----:B------:R-:W-:Y:S01]  /*0580*/  IMAD.MOV.U32 R14, RZ, RZ, RZ ;  /* 0x000000ffff0e7224 */ /* 0x000fe200078e00ff */
[----:B------:R-:W-:Y:S02]  /*0590*/  IADD3 R19, PT, PT, R13, 0x16, RZ ;  /* 0x000000160d137810 */ /* 0x000fe40007ffe0ff */
[----:B------:R-:W-:Y:S01]  /*05a0*/  ISETP.GE.AND P0, PT, R20, UR5, PT ;  /* 0x0000000514007c0c */ /* 0x000fe2000bf06270 */
[----:B----4-:R-:W-:Y:S02]  /*05b0*/  FADD R27, R27, R18 ;  /* 0x000000121b1b7221 */ /* 0x010fe40000000000 */
[----:B------:R-:W2:Y:S01]  /*05c0*/  @!P1 LDG.E R14, desc[UR6][R2.64+0x4c] ;  /* 0x00004c06020e9981 */ /* 0x000ea2000c1e1900 */
[----:B------:R-:W-:Y:S02]  /*05d0*/  ISETP.GE.AND P1, PT, R19, UR5, PT ;  /* 0x0000000513007c0c */ /* 0x000fe4000bf26270 */
[----:B------:R-:W-:Y:S01]  /*05e0*/  MOV R19, RZ ;  /* 0x000000ff00137202 */ /* 0x000fe20000000f00 */
[----:B-----5:R-:W-:Y:S01]  /*05f0*/  FADD R26, R27, R16 ;  /* 0x000000101b1a7221 */ /* 0x020fe20000000000 */
[----:B------:R-:W-:-:S02]  /*0600*/  IMAD.MOV.U32 R20, RZ, RZ, RZ ;  /* 0x000000ffff147224 */ /* 0x000fc400078e00ff */
[----:B------:R-:W-:Y:S02]  /*0610*/  HFMA2 R16, -RZ, RZ, 0, 0 ;  /* 0x00000000ff107431 */ /* 0x000fe400000001ff */
[----:B------:R-:W3:Y:S04]  /*0620*/  @!P4 LDG.E R19, desc[UR6][R2.64+0x50] ;  /* 0x000050060213c981 */ /* 0x000ee8000c1e1900 */
[----:B------:R-:W4:Y:S04]  /*0630*/  @!P0 LDG.E R20, desc[UR6][R2.64+0x54] ;  /* 0x0000540602148981 */ /* 0x000f28000c1e1900 */
[----:B------:R-:W5:Y:S01]  /*0640*/  @!P1 LDG.E R16, desc[UR6][R2.64+0x58] ;  /* 0x0000580602109981 */ /* 0x000f62000c1e1900 */
[C---:B------:R-:W-:Y:S01]  /*0650*/  IADD3 R18, PT, PT, R13.reuse, 0x17, RZ ;  /* 0x000000170d127810 */ /* 0x040fe20007ffe0ff */
[----:B------:R-:W-:Y:S01]  /*0660*/  FADD R27, R26, R17 ;  /* 0x000000111a1b7221 */ /* 0x000fe20000000000 */
[----:B------:R-:W-:-:S02]  /*0670*/  VIADD R17, R13, 0x18 ;  /* 0x000000180d117836 */ /* 0x000fc40000000000 */
[----:B------:R-:W-:Y:S02]  /*0680*/  ISETP.GE.AND P0, PT, R18, UR5, PT ;  /* 0x0000000512007c0c */ /* 0x000fe4000bf06270 */
[----:B------:R-:W-:Y:S02]  /*0690*/  MOV R18, RZ ;  /* 0x000000ff00127202 */ /* 0x000fe40000000f00 */
[----:B------:R-:W-:Y:S01]  /*06a0*/  ISETP.GE.AND P1, PT, R17, UR5, PT ;  /* 0x0000000511007c0c */ /* 0x000fe2000bf26270 */
[----:B------:R-:W-:Y:S01]  /*06b0*/  FADD R27, R27, R6 ;  /* 0x000000061b1b7221 */ /* 0x000fe20000000000 */
[----:B------:R-:W-:Y:S02]  /*06c0*/  HFMA2 R17, -RZ, RZ, 0, 0 ;  /* 0x00000000ff117431 */ /* 0x000fe400000001ff */
[----:B------:R-:W-:-:S05]  /*06d0*/  VIADD R6, R13, 0x19 ;  /* 0x000000190d067836 */ /* 0x000fca0000000000 */
[----:B------:R-:W5:Y:S01]  /*06e0*/  @!P0 LDG.E R18, desc[UR6][R2.64+0x5c] ;  /* 0x00005c0602128981 */ /* 0x000f62000c1e1900 */
[----:B------:R-:W-:Y:S02]  /*06f0*/  ISETP.GE.AND P0, PT, R6, UR5, PT ;  /* 0x0000000506007c0c */ /* 0x000fe4000bf06270 */
[----:B------:R-:W-:Y:S01]  /*0700*/  IADD3 R6, PT, PT, R13, 0x1a, RZ ;  /* 0x0000001a0d067810 */ /* 0x000fe20007ffe0ff */
[----:B------:R-:W5:Y:S03]  /*0710*/  @!P1 LDG.E R17, desc[UR6][R2.64+0x60] ;  /* 0x0000600602119981 */ /* 0x000f66000c1e1900 */
[----:B------:R-:W-:Y:S02]  /*0720*/  ISETP.GE.AND P1, PT, R6, UR5, PT ;  /* 0x0000000506007c0c */ /* 0x000fe4000bf26270 */
[----:B------:R-:W-:-:S06]  /*0730*/  MOV R6, RZ ;  /* 0x000000ff00067202 */ /* 0x000fcc0000000f00 */
[----:B------:R-:W5:Y:S01]  /*0740*/  @!P0 LDG.E R6, desc[UR6][R2.64+0x64] ;  /* 0x0000640602068981 */ /* 0x000f62000c1e1900 */
[----:B------:R-:W-:-:S04]  /*0750*/  FADD R26, R27, R12 ;  /* 0x0000000c1b1a7221 */ /* 0x000fc80000000000 */
[----:B------:R-:W-:Y:S01]  /*0760*/  FADD R26, R26, R9 ;  /* 0x000000091a1a7221 */ /* 0x000fe20000000000 */
[----:B------:R-:W-:Y:S01]  /*0770*/  IADD3 R9, PT, PT, R13, 0x1b, RZ ;  /* 0x0000001b0d097810 */ /* 0x000fe20007ffe0ff */
[----:B------:R-:W-:-:S03]  /*0780*/  IMAD.MOV.U32 R12, RZ, RZ, RZ ;  /* 0x000000ffff0c7224 */ /* 0x000fc600078e00ff */
[----:B------:R-:W-:Y:S01]  /*0790*/  ISETP.GE.AND P0, PT, R9, UR5, PT ;  /* 0x0000000509007c0c */ /* 0x000fe2000bf06270 */
[----:B------:R-:W-:Y:S01]  /*07a0*/  FADD R27, R26, R11 ;  /* 0x0000000b1a1b7221 */ /* 0x000fe20000000000 */
[----:B------:R-:W-:Y:S01]  /*07b0*/  IADD3 R11, PT, PT, R13, 0x1c, RZ ;  /* 0x0000001c0d0b7810 */ /* 0x000fe20007ffe0ff */
[----:B------:R-:W-:Y:S01]  /*07c0*/  IMAD.MOV.U32 R9, RZ, RZ, RZ ;  /* 0x000000ffff097224 */ /* 0x000fe200078e00ff */
[----:B------:R-:W5:Y:S02]  /*07d0*/  @!P1 LDG.E R12, desc[UR6][R2.64+0x68] ;  /* 0x00006806020c9981 */ /* 0x000f64000c1e1900 */
[----:B------:R-:W-:Y:S01]  /*07e0*/  ISETP.GE.AND P1, PT, R11, UR5, PT ;  /* 0x000000050b007c0c */ /* 0x000fe2000bf26270 */
[----:B------:R-:W-:-:S06]  /*07f0*/  HFMA2 R11, -RZ, RZ, 0, 0 ;  /* 0x00000000ff0b7431 */ /* 0x000fcc00000001ff */
[----:B------:R-:W5:Y:S01]  /*0800*/  @!P0 LDG.E R9, desc[UR6][R2.64+0x6c] ;  /* 0x00006c0602098981 */ /* 0x000f62000c1e1900 */
[----:B------:R-:W-:Y:S01]  /*0810*/  FADD R26, R27, R8 ;  /* 0x000000081b1a7221 */ /* 0x000fe20000000000 */
[----:B------:R-:W-:-:S04]  /*0820*/  IADD3 R8, PT, PT, R13, 0x1d, RZ ;  /* 0x0000001d0d087810 */ /* 0x000fc80007ffe0ff */
[----:B------:R-:W5:Y:S01]  /*0830*/  @!P1 LDG.E R11, desc[UR6][R2.64+0x70] ;  /* 0x00007006020b9981 */ /* 0x000f62000c1e1900 */
[----:B------:R-:W-:Y:S01]  /*0840*/  ISETP.GE.AND P0, PT, R8, UR5, PT ;  /* 0x0000000508007c0c */ /* 0x000fe2000bf06270 */
[----:B------:R-:W-:-:S12]  /*0850*/  IMAD.MOV.U32 R8, RZ, RZ, RZ ;  /* 0x000000ffff087224 */ /* 0x000fd800078e00ff */
[----:B------:R-:W5:Y:S01]  /*0860*/  @!P0 LDG.E R8, desc[UR6][R2.64+0x74] ;  /* 0x0000740602088981 */ /* 0x000f62000c1e1900 */
[----:B------:R-:W-:Y:S01]  /*0870*/  FADD R27, R26, R7 ;  /* 0x000000071a1b7221 */ /* 0x000fe20000000000 */
[----:B------:R-:W-:-:S04]  /*0880*/  IADD3 R7, PT, PT, R13, 0x1e, RZ ;  /* 0x0000001e0d077810 */ /* 0x000fc80007ffe0ff */
[----:B------:R-:W-:Y:S02]  /*0890*/  ISETP.GE.AND P0, PT, R7, UR5, PT ;  /* 0x0000000507007c0c */ /* 0x000fe4000bf06270 */
[----:B------:R-:W-:-:S11]  /*08a0*/  MOV R7, RZ ;  /* 0x000000ff00077202 */ /* 0x000fd60000000f00 */
[----:B------:R-:W5:Y:S01]  /*08b0*/  @!P0 LDG.E R7, desc[UR6][R2.64+0x78] ;  /* 0x0000780602078981 */ /* 0x000f62000c1e1900 */
[----:B------:R-:W-:Y:S01]  /*08c0*/  FADD R27, R27, R10 ;  /* 0x0000000a1b1b7221 */ /* 0x000fe20000000000 */
[----:B------:R-:W-:-:S05]  /*08d0*/  VIADD R10, R13, 0x1f ;  /* 0x0000001f0d0a7836 */ /* 0x000fca0000000000 */
[----:B------:R-:W-:Y:S01]  /*08e0*/  ISETP.GE.AND P0, PT, R10, UR5, PT ;  /* 0x000000050a007c0c */ /* 0x000fe2000bf06270 */
[----:B------:R-:W-:Y:S02]  /*08f0*/  HFMA2 R10, -RZ, RZ, 0, 0 ;  /* 0x00000000ff0a7431 */ /* 0x000fe400000001ff */
[----:B------:R-:W-:-:S10]  /*0900*/  FADD R26, R27, R0 ;  /* 0x000000001b1a7221 */ /* 0x000fd40000000000 */
[----:B------:R-:W5:Y:S01]  /*0910*/  @!P0 LDG.E R10, desc[UR6][R2.64+0x7c] ;  /* 0x00007c06020a8981 */ /* 0x000f62000c1e1900 */
[----:B------:R-:W-:-:S04]  /*0920*/  IADD3 R0, PT, PT, R13, 0x20, RZ ;  /* 0x000000200d007810 */ /* 0x000fc80007ffe0ff */
[----:B------:R-:W-:Y:S01]  /*0930*/  ISETP.GE.AND P0, PT, R0, UR5, PT ;  /* 0x0000000500007c0c */ /* 0x000fe2000bf06270 */
[----:B------:R-:W-:-:S12]  /*0940*/  IMAD.MOV.U32 R0, RZ, RZ, RZ ;  /* 0x000000ffff007224 */ /* 0x000fd800078e00ff */
[----:B------:R-:W5:Y:S01]  /*0950*/  @!P0 LDG.E R0, desc[UR6][R2.64+0x80] ;  /* 0x0000800602008981 */ /* 0x000f62000c1e1900 */
[----:B------:R-:W-:Y:S01]  /*0960*/  FADD R26, R26, R5 ;  /* 0x000000051a1a7221 */ /* 0x000fe20000000000 */
[----:B------:R-:W-:-:S04]  /*0970*/  IADD3 R5, PT, PT, R13, 0x21, RZ ;  /* 0x000000210d057810 */ /* 0x000fc80007ffe0ff */
[----:B------:R-:W-:Y:S02]  /*0980*/  ISETP.GE.AND P0, PT, R5, UR5, PT ;  /* 0x0000000505007c0c */ /* 0x000fe4000bf06270 */
[----:B------:R-:W-:-:S04]  /*0990*/  IADD3 R5, PT, PT, R13, 0x22, RZ ;  /* 0x000000220d057810 */ /* 0x000fc80007ffe0ff */
[----:B------:R-:W-:Y:S02]  /*09a0*/  ISETP.GE.AND P1, PT, R5, UR5, PT ;  /* 0x0000000505007c0c */ /* 0x000fe4000bf26270 */
[----:B------:R-:W-:Y:S01]  /*09b0*/  MOV R5, RZ ;  /* 0x000000ff00057202 */ /* 0x000fe20000000f00 */
[----:B------:R-:W-:-:S05]  /*09c0*/  FADD R23, R26, R23 ;  /* 0x000000171a177221 */ /* 0x000fca0000000000 */
[----:B------:R-:W5:Y:S01]  /*09d0*/  @!P0 LDG.E R5, desc[UR6][R2.64+0x84] ;  /* 0x0000840602058981 */ /* 0x000f62000c1e1900 */
[----:B------:R-:W-:Y:S01]  /*09e0*/  FADD R24, R23, R24 ;  /* 0x0000001817187221 */ /* 0x000fe20000000000 */
[----:B------:R-:W-:-:S03]  /*09f0*/  VIADD R23, R13, 0x23 ;  /* 0x000000230d177836 */ /* 0x000fc60000000000 */
[----:B------:R-:W-:Y:S01]  /*0a00*/  FADD R25, R24, R25 ;  /* 0x0000001918197221 */ /* 0x000fe20000000000 */
[----:B------:R-:W-:Y:S02]  /*0a10*/  IADD3 R24, PT, PT, R13, 0x24, RZ ;  /* 0x000000240d187810 */ /* 0x000fe40007ffe0ff */
[----:B------:R-:W-:Y:S01]  /*0a20*/  ISETP.GE.AND P2, PT, R23, UR5, PT ;  /* 0x0000000517007c0c */ /* 0x000fe2000bf46270 */
[----:B------:R-:W-:Y:S02]  /*0a30*/  IMAD.MOV.U32 R23, RZ, RZ, RZ ;  /* 0x000000ffff177224 */ /* 0x000fe400078e00ff */
[----:B------:R-:W-:Y:S01]  /*0a40*/  FADD R26, R25, R22 ;  /* 0x00000016191a7221 */ /* 0x000fe20000000000 */
[----:B------:R-:W-:Y:S02]  /*0a50*/  ISETP.GE.AND P3, PT, R24, UR5, PT ;  /* 0x0000000518007c0c */ /* 0x000fe4000bf66270 */
[----:B------:R-:W-:Y:S02]  /*0a60*/  IADD3 R22, PT, PT, R13, 0x25, RZ ;  /* 0x000000250d167810 */ /* 0x000fe40007ffe0ff */
[----:B------:R-:W-:Y:S01]  /*0a70*/  CS2R R24, SRZ ;  /* 0x0000000000187805 */ /* 0x000fe2000001ff00 */
[----:B------:R-:W-:Y:S01]  /*0a80*/  FADD R21, R26, R21 ;  /* 0x000000151a157221 */ /* 0x000fe20000000000 */
[----:B------:R-:W5:Y:S01]  /*0a90*/  @!P1 LDG.E R23, desc[UR6][R2.64+0x88] ;  /* 0x0000880602179981 */ /* 0x000f62000c1e1900 */
[----:B------:R-:W-:-:S03]  /*0aa0*/  ISETP.GE.AND P0, PT, R22, UR5, PT ;  /* 0x0000000516007c0c */ /* 0x000fc6000bf06270 */
[----:B------:R-:W5:Y:S04]  /*0ab0*/  @!P2 LDG.E R24, desc[UR6][R2.64+0x8c] ;  /* 0x00008c060218a981 */ /* 0x000f68000c1e1900 */
[----:B------:R-:W5:Y:S01]  /*0ac0*/  @!P3 LDG.E R25, desc[UR6][R2.64+0x90] ;  /* 0x000090060219b981 */ /* 0x000f62000c1e1900 */
[----:B--2---:R-:W-:Y:S01]  /*0ad0*/  FADD R22, R21, R14 ;  /* 0x0000000e15167221 */ /* 0x004fe20000000000 */
[----:B------:R-:W-:Y:S01]  /*0ae0*/  IADD3 R21, PT, PT, R13, 0x26, RZ ;  /* 0x000000260d157810 */ /* 0x000fe20007ffe0ff */
[----:B------:R-:W-:-:S03]  /*0af0*/  IMAD.MOV.U32 R14, RZ, RZ, RZ ;  /* 0x000000ffff0e7224 */ /* 0x000fc600078e00ff */
[----:B------:R-:W-:Y:S02]  /*0b00*/  ISETP.GE.AND P1, PT, R21, UR5, PT ;  /* 0x0000000515007c0c */ /* 0x000fe4000bf26270 */
[C---:B------:R-:W-:Y:S01]  /*0b10*/  IADD3 R21, PT, PT, R13.reuse, 0x27, RZ ;  /* 0x000000270d157810 */ /* 0x040fe20007ffe0ff */
[----:B------:R-:W2:Y:S01]  /*0b20*/  @!P0 LDG.E R14, desc[UR6][R2.64+0x94] ;  /* 0x00009406020e8981 */ /* 0x000ea2000c1e1900 */
[----:B---3--:R-:W-:Y:S01]  /*0b30*/  FADD R27, R22, R19 ;  /* 0x00000013161b7221 */ /* 0x008fe20000000000 */
[----:B------:R-:W-:Y:S01]  /*0b40*/  IADD3 R19, PT, PT, R13, 0x28, RZ ;  /* 0x000000280d137810 */ /* 0x000fe20007ffe0ff */
[----:B------:R-:W-:Y:S01]  /*0b50*/  IMAD.MOV.U32 R22, RZ, RZ, RZ ;  /* 0x000000ffff167224 */ /* 0x000fe200078e00ff */
[----:B------:R-:W-:Y:S01]  /*0b60*/  ISETP.GE.AND P0, PT, R21, UR5, PT ;  /* 0x0000000515007c0c */ /* 0x000fe2000bf06270 */
[----:B----4-:R-:W-:Y:S01]  /*0b70*/  FADD R27, R27, R20 ;  /* 0x000000141b1b7221 */ /* 0x010fe20000000000 */
[----:B------:R-:W-:Y:S02]  /*0b80*/  ISETP.GE.AND P2, PT, R19, UR5, PT ;  /* 0x0000000513007c0c */ /* 0x000fe4000bf46270 */
[----:B------:R-:W-:Y:S01]  /*0b90*/  IADD3 R20, PT, PT, R13, 0x2a, RZ ;  /* 0x0000002a0d147810 */ /* 0x000fe20007ffe0ff */
[----:B-----5:R-:W-:Y:S01]  /*0ba0*/  FADD R27, R27, R16 ;  /* 0x000000101b1b7221 */ /* 0x020fe20000000000 */
[----:B------:R-:W3:Y:S01]  /*0bb0*/  @!P1 LDG.E R22, desc[UR6][R2.64+0x98] ;  /* 0x0000980602169981 */ /* 0x000ee2000c1e1900 */
[----:B------:R-:W-:Y:S01]  /*0bc0*/  IMAD.MOV.U32 R16, RZ, RZ, RZ ;  /* 0x000000ffff107224 */ /* 0x000fe200078e00ff */
[----:B------:R-:W-:-:S02]  /*0bd0*/  ISETP.GE.AND P3, PT, R20, UR5, PT ;  /* 0x0000000514007c0c */ /* 0x000fc4000bf66270 */
[----:B------:R-:W-:-:S03]  /*0be0*/  CS2R R20, SRZ ;  /* 0x0000000000147805 */ /* 0x000fc6000001ff00 */
[----:B------:R-:W4:Y:S04]  /*0bf0*/  @!P0 LDG.E R16, desc[UR6][R2.64+0x9c] ;  /* 0x00009c0602108981 */ /* 0x000f28000c1e1900 */
[----:B------:R-:W5:Y:S01]  /*0c00*/  @!P2 LDG.E R21, desc[UR6][R2.64+0xa0] ;  /* 0x0000a0060215a981 */ /* 0x000f62000c1e1900 */
[----:B------:R-:W-:-:S04]  /*0c10*/  IADD3 R19, PT, PT, R13, 0x29, RZ ;  /* 0x000000290d137810 */ /* 0x000fc80007ffe0ff */
[----:B------:R-:W-:Y:S02]  /*0c20*/  ISETP.GE.AND P1, PT, R19, UR5, PT ;  /* 0x0000000513007c0c */ /* 0x000fe4000bf26270 */
[----:B------:R-:W-:Y:S01]  /*0c30*/  IADD3 R19, PT, PT, R13, 0x2b, RZ ;  /* 0x0000002b0d137810 */ /* 0x000fe20007ffe0ff */
[----:B------:R-:W-:Y:S01]  /*0c40*/  FADD R26, R27, R18 ;  /* 0x000000121b1a7221 */ /* 0x000fe20000000000 */
[----:B------:R-:W-:-:S09]  /*0c50*/  IADD3 R18, PT, PT, R13, 0x2c, RZ ;  /* 0x0000002c0d127810 */ /* 0x000fd20007ffe0ff */
[----:B------:R-:W5:Y:S01]  /*0c60*/  @!P1 LDG.E R20, desc[UR6][R2.64+0xa4] ;  /* 0x0000a40602149981 */ /* 0x000f62000c1e1900 */
[----:B------:R-:W-:Y:S02]  /*0c70*/  ISETP.GE.AND P0, PT, R19, UR5, PT ;  /* 0x0000000513007c0c */ /* 0x000fe4000bf06270 */
[----:B------:R-:W-:Y:S02]  /*0c80*/  ISETP.GE.AND P2, PT, R18, UR5, PT ;  /* 0x0000000512007c0c */ /* 0x000fe4000bf46270 */
[----:B------:R-:W-:Y:S01]  /*0c90*/  CS2R R18, SRZ ;  /* 0x0000000000127805 */ /* 0x000fe2000001ff00 */
[----:B------:R-:W-:-:S04]  /*0ca0*/  FADD R27, R26, R17 ;  /* 0x000000111a1b7221 */ /* 0x000fc80000000000 */
[----:B------:R-:W-:Y:S01]  /*0cb0*/  FADD R27, R27, R6 ;  /* 0x000000061b1b7221 */ /* 0x000fe20000000000 */
[----:B------:R-:W5:Y:S01]  /*0cc0*/  @!P3 LDG.E R19, desc[UR6][R2.64+0xa8] ;  /* 0x0000a8060213b981 */ /* 0x000f62000c1e1900 */
[C---:B------:R-:W-:Y:S01]  /*0cd0*/  IADD3 R6, PT, PT, R13.reuse, 0x2d, RZ ;  /* 0x0000002d0d067810 */ /* 0x040fe20007ffe0ff */
[----:B------:R-:W-:Y:S02]  /*0ce0*/  IMAD.MOV.U32 R17, RZ, RZ, RZ ;  /* 0x000000ffff117224 */ /* 0x000fe400078e00ff */
[----:B------:R-:W5:Y:S01]  /*0cf0*/  @!P0 LDG.E R18, desc[UR6][R2.64+0xac] ;  /* 0x0000ac0602128981 */ /* 0x000f62000c1e1900 */
[----:B------:R-:W-:Y:S02]  /*0d00*/  ISETP.GE.AND P0, PT, R6, UR5, PT ;  /* 0x0000000506007c0c */ /* 0x000fe4000bf06270 */
[----:B------:R-:W-:Y:S01]  /*0d10*/  IADD3 R6, PT, PT, R13, 0x2e, RZ ;  /* 0x0000002e0d067810 */ /* 0x000fe20007ffe0ff */
[----:B------:R-:W5:Y:S03]  /*0d20*/  @!P2 LDG.E R17, desc[UR6][R2.64+0xb0] ;  /* 0x0000b0060211a981 */ /* 0x000f66000c1e1900 */
[----:B------:R-:W-:Y:S01]  /*0d30*/  ISETP.GE.AND P1, PT, R6, UR5, PT ;  /* 0x0000000506007c0c */ /* 0x000fe2000bf26270 */
[----:B------:R-:W-:-:S06]  /*0d40*/  IMAD.MOV.U32 R6, RZ, RZ, RZ ;  /* 0x000000ffff067224 */ /* 0x000fcc00078e00ff */
[----:B------:R-:W5:Y:S01]  /*0d50*/  @!P0 LDG.E R6, desc[UR6][R2.64+0xb4] ;  /* 0x0000b40602068981 */ /* 0x000f62000c1e1900 */
[----:B------:R-:W-:Y:S01]  /*0d60*/  FADD R26, R27, R12 ;  /* 0x0000000c1b1a7221 */ /* 0x000fe20000000000 */
[----:B------:R-:W-:-:S03]  /*0d70*/  HFMA2 R12, -RZ, RZ, 0, 0 ;  /* 0x00000000ff0c7431 */ /* 0x000fc600000001ff */
[----:B------:R-:W-:Y:S01]  /*0d80*/  FADD R26, R26, R9 ;  /* 0x000000091a1a7221 */ /* 0x000fe20000000000 */
[----:B------:R-:W-:-:S04]  /*0d90*/  IADD3 R9, PT, PT, R13, 0x2f, RZ ;  /* 0x0000002f0d097810 */ /* 0x000fc80007ffe0ff */
[----:B------:R-:W-:Y:S01]  /*0da0*/  ISETP.GE.AND P0, PT, R9, UR5, PT ;  /* 0x0000000509007c0c */ /* 0x000fe2000bf06270 */
[----:B------:R-:W5:Y:S01]  /*0db0*/  @!P1 LDG.E R12, desc[UR6][R2.64+0xb8] ;  /* 0x0000b806020c9981 */ /* 0x000f62000c1e1900 */
[----:B------:R-:W-:Y:S01]  /*0dc0*/  FADD R27, R26, R11 ;  /* 0x0000000b1a1b7221 */ /* 0x000fe20000000000 */
[----:B------:R-:W-:Y:S01]  /*0dd0*/  IMAD.MOV.U32 R11, RZ, RZ, RZ ;  /* 0x000000ffff0b7224 */ /* 0x000fe200078e00ff */
[----:B------:R-:W-:-:S04]  /*0de0*/  IADD3 R9, PT, PT, R13, 0x30, RZ ;  /* 0x000000300d097810 */ /* 0x000fc80007ffe0ff */
[----:B------:R-:W-:-:S05]  /*0df0*/  ISETP.GE.AND P1, PT, R9, UR5, PT ;  /* 0x0000000509007c0c */ /* 0x000fca000bf26270 */
[----:B------:R-:W5:Y:S01]  /*0e00*/  @!P0 LDG.E R11, desc[UR6][R2.64+0xbc] ;  /* 0x0000bc06020b8981 */ /* 0x000f62000c1e1900 */
[----:B------:R-:W-:Y:S01]  /*0e10*/  FADD R26, R27, R8 ;  /* 0x000000081b1a7221 */ /* 0x000fe20000000000 */
[----:B------:R-:W-:Y:S01]  /*0e20*/  MOV R9, RZ ;  /* 0x000000ff00097202 */ /* 0x000fe20000000f00 */
[----:B------:R-:W-:-:S05]  /*0e30*/  VIADD R8, R13, 0x31 ;  /* 0x000000310d087836 */ /* 0x000fca0000000000 */
[----:B------:R-:W-:Y:S01]  /*0e40*/  ISETP.GE.AND P0, PT, R8, UR5, PT ;  /* 0x0000000508007c0c */ /* 0x000fe2000bf06270 */
[----:B------:R-:W5:Y:S01]  /*0e50*/  @!P1 LDG.E R9, desc[UR6][R2.64+0xc0] ;  /* 0x0000c00602099981 */ /* 0x000f62000c1e1900 */
[----:B------:R-:W-:-:S11]  /*0e60*/  HFMA2 R8, -RZ, RZ, 0, 0 ;  /* 0x00000000ff087431 */ /* 0x000fd600000001ff */
[----:B------:R-:W5:Y:S01]  /*0e70*/  @!P0 LDG.E R8, desc[UR6][R2.64+0xc4] ;  /* 0x0000c40602088981 */ /* 0x000f62000c1e1900 */
[----:B------:R-:W-:Y:S01]  /*0e80*/  FADD R27, R26, R7 ;  /* 0x000000071a1b7221 */ /* 0x000fe20000000000 */
[----:B------:R-:W-:-:S04]  /*0e90*/  IADD3 R7, PT, PT, R13, 0x32, RZ ;  /* 0x000000320d077810 */ /* 0x000fc80007ffe0ff */
        /* <DEDUP_REMOVED lines=11> */
[----:B------:R-:W-:-:S12]  /*0f50*/  HFMA2 R0, -RZ, RZ, 0, 0 ;  /* 0x00000000ff007431 */ /* 0x000fd800000001ff */
[----:B------:R-:W5:Y:S01]  /*0f60*/  @!P0 LDG.E R0, desc[UR6][R2.64+0xd0] ;  /* 0x0000d00602008981 */ /* 0x000f62000c1e1900 */
[----:B------:R-:W-:Y:S01]  /*0f70*/  FADD R26, R26, R5 ;  /* 0x000000051a1a7221 */ /* 0x000fe20000000000 */
[----:B------:R-:W-:-:S04]  /*0f80*/  IADD3 R5, PT, PT, R13, 0x35, RZ ;  /* 0x000000350d057810 */ /* 0x000fc80007ffe0ff */
[----:B------:R-:W-:Y:S01]  /*0f90*/  ISETP.GE.AND P0, PT, R5, UR5, PT ;  /* 0x0000000505007c0c */ /* 0x000fe2000bf06270 */
[----:B------:R-:W-:-:S05]  /*0fa0*/  VIADD R5, R13, 0x36 ;  /* 0x000000360d057836 */ /* 0x000fca0000000000 */
[----:B------:R-:W-:Y:S02]  /*0fb0*/  ISETP.GE.AND P2, PT, R5, UR5, PT ;  /* 0x0000000505007c0c */ /* 0x000fe4000bf46270 */
[----:B------:R-:W-:-:S06]  /*0fc0*/  MOV R5, RZ ;  /* 0x000000ff00057202 */ /* 0x000fcc0000000f00 */
[----:B------:R-:W5:Y:S01]  /*0fd0*/  @!P0 LDG.E R5, desc[UR6][R2.64+0xd4] ;  /* 0x0000d40602058981 */ /* 0x000f62000c1e1900 */
[----:B------:R-:W-:-:S04]  /*0fe0*/  FADD R23, R26, R23 ;  /* 0x000000171a177221 */ /* 0x000fc80000000000 */
[----:B------:R-:W-:-:S04]  /*0ff0*/  FADD R24, R23, R24 ;  /* 0x0000001817187221 */ /* 0x000fc80000000000 */
[----:B------:R-:W-:Y:S01]  /*1000*/  FADD R25, R24, R25 ;  /* 0x0000001918197221 */ /* 0x000fe20000000000 */
[----:B------:R-:W-:-:S04]  /*1010*/  IADD3 R23, PT, PT, R13, 0x37, RZ ;  /* 0x000000370d177810 */ /* 0x000fc80007ffe0ff */
[----:B------:R-:W-:Y:S01]  /*1020*/  ISETP.GE.AND P4, PT, R23, UR5, PT ;  /* 0x0000000517007c0c */ /* 0x000fe2000bf86270 */
[----:B------:R-:W-:-:S05]  /*1030*/  VIADD R23, R13, 0x38 ;  /* 0x000000380d177836 */ /* 0x000fca0000000000 */
[----:B------:R-:W-:Y:S02]  /*1040*/  ISETP.GE.AND P3, PT, R23, UR5, PT ;  /* 0x0000000517007c0c */ /* 0x000fe4000bf66270 */
[----:B------:R-:W-:-:S04]  /*1050*/  IADD3 R24, PT, PT, R13, 0x39, RZ ;  /* 0x000000390d187810 */ /* 0x000fc80007ffe0ff */
[----:B------:R-:W-:Y:S01]  /*1060*/  ISETP.GE.AND P5, PT, R24, UR5, PT ;  /* 0x0000000518007c0c */ /* 0x000fe2000bfa6270 */
[----:B------:R-:W-:-:S05]  /*1070*/  VIADD R23, R13, 0x3b ;  /* 0x0000003b0d177836 */ /* 0x000fca0000000000 */
[----:B------:R-:W-:Y:S01]  /*1080*/  ISETP.GE.AND P0, PT, R23, UR5, PT ;  /* 0x0000000517007c0c */ /* 0x000fe2000bf06270 */
[----:B------:R-:W-:Y:S02]  /*1090*/  VIADD R23, R13, 0x3d ;  /* 0x0000003d0d177836 */ /* 0x000fe40000000000 */
[----:B------:R-:W-:Y:S01]  /*10a0*/  HFMA2 R24, -RZ, RZ, 0, 0 ;  /* 0x00000000ff187431 */ /* 0x000fe200000001ff */
[----:B------:R-:W0:Y:S01]  /*10b0*/  LDC R27, c[0x0][0x360] ;  /* 0x0000d800ff1b7b82 */ /* 0x000e220000000800 */
[----:B------:R-:W-:Y:S02]  /*10c0*/  HFMA2 R26, -RZ, RZ, 0, 5.9604644775390625e-06 ;  /* 0x00000064ff1a7431 */ /* 0x000fe400000001ff */
[----:B--2---:R-:W-:Y:S01]  /*10d0*/  FADD R25, R25, R14 ;  /* 0x0000000e19197221 */ /* 0x004fe20000000000 */
[----:B------:R-:W-:-:S04]  /*10e0*/  IADD3 R14, PT, PT, R13, 0x3a, RZ ;  /* 0x0000003a0d0e7810 */ /* 0x000fc80007ffe0ff */
[----:B------:R-:W-:Y:S01]  /*10f0*/  ISETP.GE.AND P6, PT, R14, UR5, PT ;  /* 0x000000050e007c0c */ /* 0x000fe2000bfc6270 */
[----:B------:R-:W-:Y:S02]  /*1100*/  HFMA2 R14, -RZ, RZ, 0, 0 ;  /* 0x00000000ff0e7431 */ /* 0x000fe400000001ff */
[----:B---3--:R-:W-:Y:S01]  /*1110*/  FADD R25, R25, R22 ;  /* 0x0000001619197221 */ /* 0x008fe20000000000 */
[----:B------:R-:W-:-:S04]  /*1120*/  IADD3 R22, PT, PT, R13, 0x3c, RZ ;  /* 0x0000003c0d167810 */ /* 0x000fc80007ffe0ff */
[----:B------:R-:W-:Y:S01]  /*1130*/  ISETP.GE.AND P1, PT, R22, UR5, PT ;  /* 0x0000000516007c0c */ /* 0x000fe2000bf26270 */
[----:B------:R-:W2:Y:S01]  /*1140*/  @!P2 LDG.E R14, desc[UR6][R2.64+0xd8] ;  /* 0x0000d806020ea981 */ /* 0x000ea2000c1e1900 */
[----:B----4-:R-:W-:Y:S01]  /*1150*/  FADD R22, R25, R16 ;  /* 0x0000001019167221 */ /* 0x010fe20000000000 */
[----:B------:R-:W-:-:S03]  /*1160*/  MOV R16, RZ ;  /* 0x000000ff00107202 */ /* 0x000fc60000000f00 */
[----:B-----5:R-:W-:Y:S01]  /*1170*/  FADD R25, R22, R21 ;  /* 0x0000001516197221 */ /* 0x020fe20000000000 */
[----:B------:R-:W-:Y:S02]  /*1180*/  IMAD.MOV.U32 R21, RZ, RZ, RZ ;  /* 0x000000ffff157224 */ /* 0x000fe400078e00ff */
[----:B------:R-:W3:Y:S04]  /*1190*/  @!P4 LDG.E R16, desc[UR6][R2.64+0xdc] ;  /* 0x0000dc060210c981 */ /* 0x000ee8000c1e1900 */
[----:B------:R-:W4:Y:S01]  /*11a0*/  @!P3 LDG.E R21, desc[UR6][R2.64+0xe0] ;  /* 0x0000e0060215b981 */ /* 0x000f22000c1e1900 */
[----:B------:R-:W-:-:S03]  /*11b0*/  IADD3 R22, PT, PT, R13, 0x3e, RZ ;  /* 0x0000003e0d167810 */ /* 0x000fc60007ffe0ff */
[----:B------:R-:W5:Y:S01]  /*11c0*/  @!P1 LDG.E R24, desc[UR6][R2.64+0xf0] ;  /* 0x0000f00602189981 */ /* 0x000f62000c1e1900 */
[----:B------:R-:W-:Y:S01]  /*11d0*/  ISETP.GE.AND P4, PT, R22, UR5, PT ;  /* 0x0000000516007c0c */ /* 0x000fe2000bf86270 */
[----:B------:R-:W-:Y:S01]  /*11e0*/  FADD R22, R25, R20 ;  /* 0x0000001419167221 */ /* 0x000fe20000000000 */
[----:B------:R-:W-:-:S06]  /*11f0*/  HFMA2 R20, -RZ, RZ, 0, 0 ;  /* 0x00000000ff147431 */ /* 0x000fcc00000001ff */
[----:B------:R-:W5:Y:S01]  /*1200*/  @!P5 LDG.E R20, desc[UR6][R2.64+0xe4] ;  /* 0x0000e4060214d981 */ /* 0x000f62000c1e1900 */
[----:B------:R-:W-:Y:S01]  /*1210*/  FADD R25, R22, R19 ;  /* 0x0000001316197221 */ /* 0x000fe20000000000 */
[----:B------:R-:W-:Y:S01]  /*1220*/  VIADD R22, R13, 0x40 ;  /* 0x000000400d167836 */ /* 0x000fe20000000000 */
[----:B------:R-:W-:Y:S02]  /*1230*/  ISETP.GE.AND P2, PT, R23, UR5, PT ;  /* 0x0000000517007c0c */ /* 0x000fe4000bf46270 */
[----:B------:R-:W-:Y:S02]  /*1240*/  IADD3 R23, PT, PT, R13, 0x3f, RZ ;  /* 0x0000003f0d177810 */ /* 0x000fe40007ffe0ff */
[----:B------:R-:W-:Y:S02]  /*1250*/  MOV R19, RZ ;  /* 0x000000ff00137202 */ /* 0x000fe40000000f00 */
[----:B------:R-:W-:Y:S01]  /*1260*/  ISETP.GE.AND P5, PT, R22, UR5, PT ;  /* 0x0000000516007c0c */ /* 0x000fe2000bfa6270 */
[----:B------:R-:W-:Y:S01]  /*1270*/  FADD R22, R25, R18 ;  /* 0x0000001219167221 */ /* 0x000fe20000000000 */
[----:B------:R-:W-:Y:S01]  /*1280*/  ISETP.GE.AND P3, PT, R23, UR5, PT ;  /* 0x0000000517007c0c */ /* 0x000fe2000bf66270 */
[----:B------:R-:W-:Y:S01]  /*1290*/  IMAD.MOV.U32 R18, RZ, RZ, RZ ;  /* 0x000000ffff127224 */ /* 0x000fe200078e00ff */
[C---:B------:R-:W-:Y:S01]  /*12a0*/  IADD3 R23, PT, PT, R13.reuse, 0x41, RZ ;  /* 0x000000410d177810 */ /* 0x040fe20007ffe0ff */
[----:B------:R-:W-:Y:S01]  /*12b0*/  FADD R25, R22, R17 ;  /* 0x0000001116197221 */ /* 0x000fe20000000000 */
[----:B------:R-:W5:Y:S01]  /*12c0*/  @!P6 LDG.E R19, desc[UR6][R2.64+0xe8] ;  /* 0x0000e8060213e981 */ /* 0x000f62000c1e1900 */
[----:B------:R-:W-:-:S02]  /*12d0*/  IADD3 R17, PT, PT, R13, 0x42, RZ ;  /* 0x000000420d117810 */ /* 0x000fc40007ffe0ff */
[----:B------:R-:W-:Y:S01]  /*12e0*/  ISETP.GE.AND P6, PT, R23, UR5, PT ;  /* 0x0000000517007c0c */ /* 0x000fe2000bfc6270 */
[----:B------:R-:W-:Y:S01]  /*12f0*/  IMAD.MOV.U32 R23, RZ, RZ, RZ ;  /* 0x000000ffff177224 */ /* 0x000fe200078e00ff */
[----:B------:R-:W-:Y:S01]  /*1300*/  IADD3 R22, PT, PT, R13, 0x43, RZ ;  /* 0x000000430d167810 */ /* 0x000fe20007ffe0ff */
[----:B------:R-:W5:Y:S01]  /*1310*/  @!P0 LDG.E R18, desc[UR6][R2.64+0xec] ;  /* 0x0000ec0602128981 */ /* 0x000f62000c1e1900 */
[----:B------:R-:W-:Y:S01]  /*1320*/  ISETP.GE.AND P0, PT, R17, UR5, PT ;  /* 0x0000000511007c0c */ /* 0x000fe2000bf06270 */
[----:B------:R-:W-:Y:S01]  /*1330*/  FADD R25, R25, R6 ;  /* 0x0000000619197221 */ /* 0x000fe20000000000 */
[----:B------:R-:W-:Y:S01]  /*1340*/  IADD3 R17, PT, PT, R13, 0x44, RZ ;  /* 0x000000440d117810 */ /* 0x000fe20007ffe0ff */
[----:B------:R-:W5:Y:S01]  /*1350*/  @!P2 LDG.E R23, desc[UR6][R2.64+0xf4] ;  /* 0x0000f4060217a981 */ /* 0x000f62000c1e1900 */
[----:B------:R-:W-:Y:S01]  /*1360*/  ISETP.GE.AND P1, PT, R22, UR5, PT ;  /* 0x0000000516007c0c */ /* 0x000fe2000bf26270 */
[----:B------:R-:W-:Y:S01]  /*1370*/  IMAD.MOV.U32 R22, RZ, RZ, RZ ;  /* 0x000000ffff167224 */ /* 0x000fe200078e00ff */
[----:B------:R-:W-:Y:S01]  /*1380*/  MOV R6, RZ ;  /* 0x000000ff00067202 */ /* 0x000fe20000000f00 */
[----:B------:R-:W-:Y:S01]  /*1390*/  IMAD R15, R15, R26, 0x47 ;  /* 0x000000470f0f7424 */ /* 0x000fe200078e021a */
[----:B------:R-:W-:-:S02]  /*13a0*/  ISETP.GE.AND P2, PT, R17, UR5, PT ;  /* 0x0000000511007c0c */ /* 0x000fc4000bf46270 */
[----:B------:R-:W-:Y:S01]  /*13b0*/  IADD3 R17, PT, PT, R13, 0x46, RZ ;  /* 0x000000460d117810 */ /* 0x000fe20007ffe0ff */
[----:B------:R-:W5:Y:S04]  /*13c0*/  @!P4 LDG.E R22, desc[UR6][R2.64+0xf8] ;  /* 0x0000f8060216c981 */ /* 0x000f68000c1e1900 */
[----:B------:R-:W5:Y:S01]  /*13d0*/  @!P5 LDG.E R6, desc[UR6][R2.64+0x100] ;  /* 0x000100060206d981 */ /* 0x000f62000c1e1900 */
[----:B------:R-:W-:Y:S02]  /*13e0*/  ISETP.GE.AND P5, PT, R15, UR5, PT ;  /* 0x000000050f007c0c */ /* 0x000fe4000bfa6270 */
[----:B------:R-:W-:Y:S01]  /*13f0*/  ISETP.GE.AND P4, PT, R17, UR5, PT ;  /* 0x0000000511007c0c */ /* 0x000fe2000bf86270 */
[----:B------:R-:W1:Y:S01]  /*1400*/  LDC R15, c[0x0][0x360] ;  /* 0x0000d800ff0f7b82 */ /* 0x000e620000000800 */
[----:B------:R-:W-:Y:S01]  /*1410*/  MOV R17, RZ ;  /* 0x000000ff00117202 */ /* 0x000fe20000000f00 */
[----:B------:R-:W-:-:S02]  /*1420*/  VIADD R13, R13, 0x45 ;  /* 0x000000450d0d7836 */ /* 0x000fc40000000000 */
[----:B------:R-:W-:Y:S01]  /*1430*/  FADD R28, R25, R12 ;  /* 0x0000000c191c7221 */ /* 0x000fe20000000000 */
[----:B0-----:R-:W-:Y:S02]  /*1440*/  IMAD R27, R27, UR4, R4 ;  /* 0x000000041b1b7c24 */ /* 0x001fe4000f8e0204 */
[----:B------:R-:W5:Y:S01]  /*1450*/  @!P3 LDG.E R17, desc[UR6][R2.64+0xfc] ;  /* 0x0000fc060211b981 */ /* 0x000f62000c1e1900 */
[----:B------:R-:W-:Y:S02]  /*1460*/  ISETP.GE.AND P3, PT, R13, UR5, PT ;  /* 0x000000050d007c0c */ /* 0x000fe4000bf66270 */
[----:B------:R-:W0:Y:S01]  /*1470*/  LDC R13, c[0x0][0x360] ;  /* 0x0000d800ff0d7b82 */ /* 0x000e220000000800 */
[----:B------:R-:W-:Y:S02]  /*1480*/  IMAD.MOV.U32 R12, RZ, RZ, RZ ;  /* 0x000000ffff0c7224 */ /* 0x000fe400078e00ff */
[----:B------:R-:W-:-:S04]  /*1490*/  IMAD R27, R27, R26, 0x48 ;  /* 0x000000481b1b7424 */ /* 0x000fc800078e021a */
[----:B------:R-:W5:Y:S01]  /*14a0*/  @!P6 LDG.E R12, desc[UR6][R2.64+0x104] ;  /* 0x00010406020ce981 */ /* 0x000f62000c1e1900 */
[----:B------:R-:W-:Y:S02]  /*14b0*/  ISETP.GE.AND P6, PT, R27, UR5, PT ;  /* 0x000000051b007c0c */ /* 0x000fe4000bfc6270 */
[----:B------:R-:W0:Y:S01]  /*14c0*/  LDC R27, c[0x0][0x360] ;  /* 0x0000d800ff1b7b82 */ /* 0x000e220000000800 */
[----:B------:R-:W-:Y:S01]  /*14d0*/  FADD R28, R28, R11 ;  /* 0x0000000b1c1c7221 */ /* 0x000fe20000000000 */
[----:B------:R-:W-:Y:S02]  /*14e0*/  HFMA2 R11, -RZ, RZ, 0, 0 ;  /* 0x00000000ff0b7431 */ /* 0x000fe400000001ff */
[----:B-1----:R-:W-:-:S04]  /*14f0*/  IMAD R15, R15, UR4, R4 ;  /* 0x000000040f0f7c24 */ /* 0x002fc8000f8e0204 */
[-C--:B------:R-:W-:Y:S02]  /*1500*/  IMAD R15, R15, R26.reuse, 0x49 ;  /* 0x000000490f0f7424 */ /* 0x080fe400078e021a */
[----:B------:R-:W-:Y:S01]  /*1510*/  FADD R25, R28, R9 ;  /* 0x000000091c197221 */ /* 0x000fe20000000000 */
[----:B------:R-:W5:Y:S02]  /*1520*/  @!P0 LDG.E R11, desc[UR6][R2.64+0x108] ;  /* 0x00010806020b8981 */ /* 0x000f64000c1e1900 */
[----:B------:R-:W-:Y:S01]  /*1530*/  ISETP.GE.AND P0, PT, R15, UR5, PT ;  /* 0x000000050f007c0c */ /* 0x000fe2000bf06270 */
[----:B0-----:R-:W-:Y:S01]  /*1540*/  IMAD R13, R13, UR4, R4 ;  /* 0x000000040d0d7c24 */ /* 0x001fe2000f8e0204 */
[----:B------:R-:W0:Y:S01]  /*1550*/  LDC R15, c[0x0][0x360] ;  /* 0x0000d800ff0f7b82 */ /* 0x000e220000000800 */
[----:B------:R-:W-:Y:S02]  /*1560*/  MOV R9, RZ ;  /* 0x000000ff00097202 */ /* 0x000fe40000000f00 */
[----:B------:R-:W-:-:S04]  /*1570*/  IMAD R13, R13, R26, 0x4a ;  /* 0x0000004a0d0d7424 */ /* 0x000fc800078e021a */
[----:B------:R-:W5:Y:S01]  /*1580*/  @!P1 LDG.E R9, desc[UR6][R2.64+0x10c] ;  /* 0x00010c0602099981 */ /* 0x000f62000c1e1900 */
[----:B------:R-:W-:Y:S01]  /*1590*/  ISETP.GE.AND P1, PT, R13, UR5, PT ;  /* 0x000000050d007c0c */ /* 0x000fe2000bf26270 */
[----:B------:R-:W-:Y:S02]  /*15a0*/  IMAD R13, R27, UR4, R4 ;  /* 0x000000041b0d7c24 */ /* 0x000fe4000f8e0204 */
[----:B------:R-:W-:Y:S02]  /*15b0*/  FADD R28, R25, R8 ;  /* 0x00000008191c7221 */ /* 0x000fe40000000000 */
[----:B------:R-:W-:Y:S02]  /*15c0*/  IMAD R8, R13, R26, 0x4b ;  /* 0x0000004b0d087424 */ /* 0x000fe400078e021a */
[----:B------:R-:W-:-:S06]  /*15d0*/  IMAD.MOV.U32 R13, RZ, RZ, RZ ;  /* 0x000000ffff0d7224 */ /* 0x000fcc00078e00ff */
[----:B------:R-:W5:Y:S01]  /*15e0*/  @!P2 LDG.E R13, desc[UR6][R2.64+0x110] ;  /* 0x00011006020da981 */ /* 0x000f62000c1e1900 */
[----:B------:R-:W-:Y:S01]  /*15f0*/  ISETP.GE.AND P2, PT, R8, UR5, PT ;  /* 0x0000000508007c0c */ /* 0x000fe2000bf46270 */
[----:B------:R-:W-:Y:S02]  /*1600*/  HFMA2 R8, -RZ, RZ, 0, 0 ;  /* 0x00000000ff087431 */ /* 0x000fe400000001ff */
[----:B0-----:R-:W-:-:S04]  /*1610*/  IMAD R15, R15, UR4, R4 ;  /* 0x000000040f0f7c24 */ /* 0x001fc8000f8e0204 */
[----:B------:R-:W-:Y:S01]  /*1620*/  IMAD R15, R15, R26, 0x4c ;  /* 0x0000004c0f0f7424 */ /* 0x000fe200078e021a */
[----:B------:R-:W5:Y:S04]  /*1630*/  @!P3 LDG.E R8, desc[UR6][R2.64+0x114] ;  /* 0x000114060208b981 */ /* 0x000f68000c1e1900 */
[----:B------:R-:W-:Y:S02]  /*1640*/  ISETP.GE.AND P3, PT, R15, UR5, PT ;  /* 0x000000050f007c0c */ /* 0x000fe4000bf66270 */
[----:B------:R-:W0:Y:S01]  /*1650*/  LDC R15, c[0x0][0x360] ;  /* 0x0000d800ff0f7b82 */ /* 0x000e220000000800 */
[----:B------:R-:W-:Y:S01]  /*1660*/  FADD R25, R28, R7 ;  /* 0x000000071c197221 */ /* 0x000fe20000000000 */
[----:B------:R-:W-:-:S06]  /*1670*/  MOV R7, RZ ;  /* 0x000000ff00077202 */ /* 0x000fcc0000000f00 */
[----:B------:R-:W5:Y:S01]  /*1680*/  @!P4 LDG.E R7, desc[UR6][R2.64+0x118] ;  /* 0x000118060207c981 */ /* 0x000f62000c1e1900 */
[----:B0-----:R-:W-:-:S04]  /*1690*/  IMAD R15, R15, UR4, R4 ;  /* 0x000000040f0f7c24 */ /* 0x001fc8000f8e0204 */
[----:B------:R-:W-:-:S05]  /*16a0*/  IMAD R15, R15, R26, 0x4d ;  /* 0x0000004d0f0f7424 */ /* 0x000fca00078e021a */
[----:B------:R-:W-:Y:S02]  /*16b0*/  ISETP.GE.AND P4, PT, R15, UR5, PT ;  /* 0x000000050f007c0c */ /* 0x000fe4000bf86270 */
[----:B------:R-:W0:Y:S01]  /*16c0*/  LDC R15, c[0x0][0x360] ;  /* 0x0000d800ff0f7b82 */ /* 0x000e220000000800 */
[----:B------:R-:W-:Y:S01]  /*16d0*/  FADD R25, R25, R10 ;  /* 0x0000000a19197221 */ /* 0x000fe20000000000 */
[----:B------:R-:W-:-:S06]  /*16e0*/  IMAD.MOV.U32 R10, RZ, RZ, RZ ;  /* 0x000000ffff0a7224 */ /* 0x000fcc00078e00ff */
[----:B------:R-:W5:Y:S01]  /*16f0*/  @!P5 LDG.E R10, desc[UR6][R2.64+0x11c] ;  /* 0x00011c06020ad981 */ /* 0x000f62000c1e1900 */
[----:B0-----:R-:W-:-:S04]  /*1700*/  IMAD R15, R15, UR4, R4 ;  /* 0x000000040f0f7c24 */ /* 0x001fc8000f8e0204 */
[----:B------:R-:W-:-:S05]  /*1710*/  IMAD R15, R15, R26, 0x4e ;  /* 0x0000004e0f0f7424 */ /* 0x000fca00078e021a */
[----:B------:R-:W-:Y:S02]  /*1720*/  ISETP.GE.AND P5, PT, R15, UR5, PT ;  /* 0x000000050f007c0c */ /* 0x000fe4000bfa6270 */
[----:B------:R-:W0:Y:S01]  /*1730*/  LDC R15, c[0x0][0x360] ;  /* 0x0000d800ff0f7b82 */ /* 0x000e220000000800 */
[----:B------:R-:W-:Y:S01]  /*1740*/  FADD R28, R25, R0 ;  /* 0x00000000191c7221 */ /* 0x000fe20000000000 */
[----:B------:R-:W-:-:S06]  /*1750*/  HFMA2 R0, -RZ, RZ, 0, 0 ;  /* 0x00000000ff007431 */ /* 0x000fcc00000001ff */
[----:B------:R-:W5:Y:S01]  /*1760*/  @!P6 LDG.E R0, desc[UR6][R2.64+0x120] ;  /* 0x000120060200e981 */ /* 0x000f62000c1e1900 */
[----:B0-----:R-:W-:-:S04]  /*1770*/  IMAD R15, R15, UR4, R4 ;  /* 0x000000040f0f7c24 */ /* 0x001fc8000f8e0204 */
[----:B------:R-:W-:-:S05]  /*1780*/  IMAD R15, R15, R26, 0x4f ;  /* 0x0000004f0f0f7424 */ /* 0x000fca00078e021a */
        /* <DEDUP_REMOVED lines=9> */
[----:B--2---:R-:W-:Y:S01]  /*1820*/  FADD R25, R25, R14 ;  /* 0x0000000e19197221 */ /* 0x004fe20000000000 */
[----:B------:R-:W-:-:S06]  /*1830*/  IMAD.MOV.U32 R14, RZ, RZ, RZ ;  /* 0x000000ffff0e7224 */ /* 0x000fcc00078e00ff */
[----:B------:R-:W2:Y:S01]  /*1840*/  @!P1 LDG.E R14, desc[UR6][R2.64+0x128] ;  /* 0x00012806020e9981 */ /* 0x000ea2000c1e1900 */
[----:B0-----:R-:W-:Y:S02]  /*1850*/  IMAD R15, R15, UR4, R4 ;  /* 0x000000040f0f7c24 */ /* 0x001fe4000f8e0204 */
[----:B---3--:R-:W-:Y:S02]  /*1860*/  FADD R28, R25, R16 ;  /* 0x00000010191c7221 */ /* 0x008fe40000000000 */
[----:B------:R-:W-:Y:S02]  /*1870*/  IMAD R15, R15, R26, 0x51 ;  /* 0x000000510f0f7424 */ /* 0x000fe400078e021a */
[----:B----4-:R-:W-:-:S03]  /*1880*/  FADD R27, R28, R21 ;  /* 0x000000151c1b7221 */ /* 0x010fc60000000000 */
[----:B------:R-:W-:Y:S02]  /*1890*/  ISETP.GE.AND P1, PT, R15, UR5, PT ;  /* 0x000000050f007c0c */ /* 0x000fe4000bf26270 */
[----:B------:R-:W0:Y:S08]  /*18a0*/  LDC R15, c[0x0][0x360] ;  /* 0x0000d800ff0f7b82 */ /* 0x000e300000000800 */
[----:B------:R-:W1:Y:S08]  /*18b0*/  LDC R25, c[0x0][0x360] ;  /* 0x0000d800ff197b82 */ /* 0x000e700000000800 */
[----:B------:R-:W3:Y:S01]  /*18c0*/  LDC R21, c[0x0][0x360] ;  /* 0x0000d800ff157b82 */ /* 0x000ee20000000800 */
[----:B-----5:R-:W-:Y:S01]  /*18d0*/  FADD R28, R27, R20 ;  /* 0x000000141b1c7221 */ /* 0x020fe20000000000 */
[----:B------:R-:W-:-:S02]  /*18e0*/  IMAD.MOV.U32 R20, RZ, RZ, RZ ;  /* 0x000000ffff147224 */ /* 0x000fc400078e00ff */
[----:B0-----:R-:W-:-:S04]  /*18f0*/  IMAD R15, R15, UR4, R4 ;  /* 0x000000040f0f7c24 */ /* 0x001fc8000f8e0204 */
[----:B------:R-:W4:Y:S01]  /*1900*/  @!P4 LDG.E R20, desc[UR6][R2.64+0x134] ;  /* 0x000134060214c981 */ /* 0x000f22000c1e1900 */
[----:B------:R-:W-:Y:S02]  /*1910*/  IMAD R16, R15, R26, 0x52 ;  /* 0x000000520f107424 */ /* 0x000fe400078e021a */
[----:B------:R-:W-:Y:S02]  /*1920*/  HFMA2 R15, -RZ, RZ, 0, 0 ;  /* 0x00000000ff0f7431 */ /* 0x000fe400000001ff */
[----:B-1----:R-:W-:-:S04]  /*1930*/  IMAD R25, R25, UR4, R4 ;  /* 0x0000000419197c24 */ /* 0x002fc8000f8e0204 */
[----:B------:R-:W5:Y:S01]  /*1940*/  @!P2 LDG.E R15, desc[UR6][R2.64+0x12c] ;  /* 0x00012c06020fa981 */ /* 0x000f62000c1e1900 */
[----:B---3--:R-:W-:-:S04]  /*1950*/  IMAD R21, R21, UR4, R4 ;  /* 0x0000000415157c24 */ /* 0x008fc8000f8e0204 */
[----:B------:R-:W-:-:S05]  /*1960*/  IMAD R21, R21, R26, 0x54 ;  /* 0x0000005415157424 */ /* 0x000fca00078e021a */
[----:B------:R-:W-:Y:S02]  /*1970*/  ISETP.GE.AND P4, PT, R21, UR5, PT ;  /* 0x0000000515007c0c */ /* 0x000fe4000bf86270 */
[----:B------:R-:W0:Y:S01]  /*1980*/  LDC R21, c[0x0][0x360] ;  /* 0x0000d800ff157b82 */ /* 0x000e220000000800 */
[----:B------:R-:W-:Y:S02]  /*1990*/  ISETP.GE.AND P2, PT, R16, UR5, PT ;  /* 0x0000000510007c0c */ /* 0x000fe4000bf46270 */
[----:B------:R-:W-:Y:S01]  /*19a0*/  MOV R16, RZ ;  /* 0x000000ff00107202 */ /* 0x000fe20000000f00 */
[----:B------:R-:W-:-:S05]  /*19b0*/  IMAD R25, R25, R26, 0x53 ;  /* 0x0000005319197424 */ /* 0x000fca00078e021a */
[----:B------:R-:W3:Y:S01]  /*19c0*/  @!P3 LDG.E R16, desc[UR6][R2.64+0x130] ;  /* 0x000130060210b981 */ /* 0x000ee2000c1e1900 */
[----:B------:R-:W-:Y:S01]  /*19d0*/  ISETP.GE.AND P3, PT, R25, UR5, PT ;  /* 0x0000000519007c0c */ /* 0x000fe2000bf66270 */
[----:B------:R-:W-:Y:S01]  /*19e0*/  FADD R25, R28, R19 ;  /* 0x000000131c197221 */ /* 0x000fe20000000000 */
[----:B------:R-:W-:-:S06]  /*19f0*/  HFMA2 R19, -RZ, RZ, 0, 0 ;  /* 0x00000000ff137431 */ /* 0x000fcc00000001ff */
[----:B------:R-:W4:Y:S01]  /*1a00*/  @!P5 LDG.E R19, desc[UR6][R2.64+0x138] ;  /* 0x000138060213d981 */ /* 0x000f22000c1e1900 */
[----:B0-----:R-:W-:-:S04]  /*1a10*/  IMAD R21, R21, UR4, R4 ;  /* 0x0000000415157c24 */ /* 0x001fc8000f8e0204 */
[----:B------:R-:W-:-:S05]  /*1a20*/  IMAD R21, R21, R26, 0x55 ;  /* 0x0000005515157424 */ /* 0x000fca00078e021a */
[----:B------:R-:W-:Y:S02]  /*1a30*/  ISETP.GE.AND P5, PT, R21, UR5, PT ;  /* 0x0000000515007c0c */ /* 0x000fe4000bfa6270 */
[----:B------:R-:W0:Y:S01]  /*1a40*/  LDC R21, c[0x0][0x360] ;  /* 0x0000d800ff157b82 */ /* 0x000e220000000800 */
[----:B------:R-:W-:Y:S01]  /*1a50*/  FADD R25, R25, R18 ;  /* 0x0000001219197221 */ /* 0x000fe20000000000 */
[----:B------:R-:W-:-:S03]  /*1a60*/  MOV R18, RZ ;  /* 0x000000ff00127202 */ /* 0x000fc60000000f00 */
[----:B------:R-:W-:-:S03]  /*1a70*/  FADD R28, R25, R24 ;  /* 0x00000018191c7221 */ /* 0x000fc60000000000 */
[----:B------:R-:W4:Y:S01]  /*1a80*/  @!P6 LDG.E R18, desc[UR6][R2.64+0x13c] ;  /* 0x00013c060212e981 */ /* 0x000f22000c1e1900 */
[----:B0-----:R-:W-:-:S04]  /*1a90*/  IMAD R21, R21, UR4, R4 ;  /* 0x0000000415157c24 */ /* 0x001fc8000f8e0204 */
[----:B------:R-:W-:-:S05]  /*1aa0*/  IMAD R21, R21, R26, 0x56 ;  /* 0x0000005615157424 */ /* 0x000fca00078e021a */
[----:B------:R-:W-:Y:S02]  /*1ab0*/  ISETP.GE.AND P6, PT, R21, UR5, PT ;  /* 0x0000000515007c0c */ /* 0x000fe4000bfc6270 */
[----:B------:R-:W0:Y:S08]  /*1ac0*/  LDC R21, c[0x0][0x360] ;  /* 0x0000d800ff157b82 */ /* 0x000e300000000800 */
[----:B------:R-:W1:Y:S01]  /*1ad0*/  LDC R25, c[0x0][0x360] ;  /* 0x0000d800ff197b82 */ /* 0x000e620000000800 */
[----:B------:R-:W-:Y:S01]  /*1ae0*/  FADD R27, R28, R23 ;  /* 0x000000171c1b7221 */ /* 0x000fe20000000000 */
[----:B------:R-:W-:-:S06]  /*1af0*/  HFMA2 R23, -RZ, RZ, 0, 0 ;  /* 0x00000000ff177431 */ /* 0x000fcc00000001ff */
[----:B------:R-:W4:Y:S01]  /*1b00*/  @!P1 LDG.E R23, desc[UR6][R2.64+0x144] ;  /* 0x0001440602179981 */ /* 0x000f22000c1e1900 */
[----:B-1----:R-:W-:-:S04]  /*1b10*/  IMAD R25, R25, UR4, R4 ;  /* 0x0000000419197c24 */ /* 0x002fc8000f8e0204 */
[----:B------:R-:W-:-:S05]  /*1b20*/  IMAD R25, R25, R26, 0x58 ;  /* 0x0000005819197424 */ /* 0x000fca00078e021a */
[----:B------:R-:W-:Y:S02]  /*1b30*/  ISETP.GE.AND P1, PT, R25, UR5, PT ;  /* 0x0000000519007c0c */ /* 0x000fe4000bf26270 */
[----:B------:R-:W1:Y:S01]  /*1b40*/  LDC R25, c[0x0][0x360] ;  /* 0x0000d800ff197b82 */ /* 0x000e620000000800 */
[----:B0-----:R-:W-:-:S04]  /*1b50*/  IMAD R21, R21, UR4, R4 ;  /* 0x0000000415157c24 */ /* 0x001fc8000f8e0204 */
[----:B------:R-:W-:Y:S02]  /*1b60*/  IMAD R24, R21, R26, 0x57 ;  /* 0x0000005715187424 */ /* 0x000fe400078e021a */
[----:B------:R-:W-:-:S06]  /*1b70*/  IMAD.MOV.U32 R21, RZ, RZ, RZ ;  /* 0x000000ffff157224 */ /* 0x000fcc00078e00ff */
[----:B------:R-:W4:Y:S01]  /*1b80*/  @!P0 LDG.E R21, desc[UR6][R2.64+0x140] ;  /* 0x0001400602158981 */ /* 0x000f22000c1e1900 */
[----:B------:R-:W-:Y:S01]  /*1b90*/  ISETP.GE.AND P0, PT, R24, UR5, PT ;  /* 0x0000000518007c0c */ /* 0x000fe2000bf06270 */
[----:B------:R-:W-:Y:S01]  /*1ba0*/  FADD R24, R27, R22 ;  /* 0x000000161b187221 */ /* 0x000fe20000000000 */
[----:B------:R-:W-:-:S06]  /*1bb0*/  MOV R22, RZ ;  /* 0x000000ff00167202 */ /* 0x000fcc0000000f00 */
[----:B------:R-:W4:Y:S01]  /*1bc0*/  @!P2 LDG.E R22, desc[UR6][R2.64+0x148] ;  /* 0x000148060216a981 */ /* 0x000f22000c1e1900 */
[----:B-1----:R-:W-:-:S04]  /*1bd0*/  IMAD R25, R25, UR4, R4 ;  /* 0x0000000419197c24 */ /* 0x002fc8000f8e0204 */
[----:B------:R-:W-:-:S05]  /*1be0*/  IMAD R25, R25, R26, 0x59 ;  /* 0x0000005919197424 */ /* 0x000fca00078e021a */
[----:B------:R-:W-:Y:S02]  /*1bf0*/  ISETP.GE.AND P2, PT, R25, UR5, PT ;  /* 0x0000000519007c0c */ /* 0x000fe4000bf46270 */
[----:B------:R-:W0:Y:S01]  /*1c00*/  LDC R25, c[0x0][0x360] ;  /* 0x0000d800ff197b82 */ /* 0x000e220000000800 */
[----:B------:R-:W-:Y:S01]  /*1c10*/  FADD R27, R24, R17 ;  /* 0x00000011181b7221 */ /* 0x000fe20000000000 */
[----:B------:R-:W-:-:S06]  /*1c20*/  IMAD.MOV.U32 R17, RZ, RZ, RZ ;  /* 0x000000ffff117224 */ /* 0x000fcc00078e00ff */
[----:B------:R-:W4:Y:S01]  /*1c30*/  @!P3 LDG.E R17, desc[UR6][R2.64+0x14c] ;  /* 0x00014c060211b981 */ /* 0x000f22000c1e1900 */
[----:B0-----:R-:W-:-:S04]  /*1c40*/  IMAD R25, R25, UR4, R4 ;  /* 0x0000000419197c24 */ /* 0x001fc8000f8e0204 */
[----:B------:R-:W-:-:S05]  /*1c50*/  IMAD R25, R25, R26, 0x5a ;  /* 0x0000005a19197424 */ /* 0x000fca00078e021a */
[----:B------:R-:W-:Y:S02]  /*1c60*/  ISETP.GE.AND P3, PT, R25, UR5, PT ;  /* 0x0000000519007c0c */ /* 0x000fe4000bf66270 */
[----:B------:R-:W0:Y:S01]  /*1c70*/  LDC R25, c[0x0][0x360] ;  /* 0x0000d800ff197b82 */ /* 0x000e220000000800 */
        /* <DEDUP_REMOVED lines=8> */
[----:B------:R-:W-:-:S06]  /*1d00*/  MOV R12, RZ ;  /* 0x000000ff000c7202 */ /* 0x000fcc0000000f00 */
[----:B------:R-:W4:Y:S01]  /*1d10*/  @!P5 LDG.E R12, desc[UR6][R2.64+0x154] ;  /* 0x00015406020cd981 */ /* 0x000f22000c1e1900 */
[----:B0-----:R-:W-:-:S04]  /*1d20*/  IMAD R25, R25, UR4, R4 ;  /* 0x0000000419197c24 */ /* 0x001fc8000f8e0204 */
        /* <DEDUP_REMOVED lines=35> */
[----:B0-----:R-:W-:-:S04]  /*1f60*/  IMAD R25, R25, UR4, R4 ;  /* 0x0000000419197c24 */ /* 0x001fc8000f8e0204 */
[----:B------:R-:W-:Y:S02]  /*1f70*/  IMAD R25, R25, R26, 0x61 ;  /* 0x0000006119197424 */ /* 0x000fe400078e021a */
[----:B-1----:R-:W-:-:S03]  /*1f80*/  IMAD R27, R27, UR4, R4 ;  /* 0x000000041b1b7c24 */ /* 0x002fc6000f8e0204 */
[----:B------:R-:W-:Y:S01]  /*1f90*/  ISETP.GE.AND P3, PT, R25, UR5, PT ;  /* 0x0000000519007c0c */ /* 0x000fe2000bf66270 */
[----:B------:R-:W-:Y:S01]  /*1fa0*/  FADD R25, R29, R10 ;  /* 0x0000000a1d197221 */ /* 0x000fe20000000000 */
[----:B------:R-:W-:Y:S01]  /*1fb0*/  MOV R10, RZ ;  /* 0x000000ff000a7202 */ /* 0x000fe20000000f00 */
[----:B------:R-:W-:-:S05]  /*1fc0*/  IMAD R27, R27, R26, 0x62 ;  /* 0x000000621b1b7424 */ /* 0x000fca00078e021a */
[----:B------:R-:W4:Y:S01]  /*1fd0*/  @!P4 LDG.E R10, desc[UR6][R2.64+0x16c] ;  /* 0x00016c06020ac981 */ /* 0x000f22000c1e1900 */
[----:B------:R-:W-:Y:S02]  /*1fe0*/  ISETP.GE.AND P4, PT, R27, UR5, PT ;  /* 0x000000051b007c0c */ /* 0x000fe4000bf86270 */
[----:B------:R-:W0:Y:S01]  /*1ff0*/  LDC R27, c[0x0][0x360] ;  /* 0x0000d800ff1b7b82 */ /* 0x000e220000000800 */
[----:B------:R-:W-:Y:S01]  /*2000*/  FADD R24, R25, R0 ;  /* 0x0000000019187221 */ /* 0x000fe20000000000 */
[----:B------:R-:W-:-:S03]  /*2010*/  IMAD.MOV.U32 R0, RZ, RZ, RZ ;  /* 0x000000ffff007224 */ /* 0x000fc600078e00ff */
[----:B------:R-:W-:Y:S01]  /*2020*/  FADD R5, R24, R5 ;  /* 0x0000000518057221 */ /* 0x000fe20000000000 */
[----:B------:R-:W-:Y:S02]  /*2030*/  HFMA2 R24, -RZ, RZ, 0, 0 ;  /* 0x00000000ff187431 */ /* 0x000fe400000001ff */
[----:B------:R-:W4:Y:S01]  /*2040*/  @!P5 LDG.E R0, desc[UR6][R2.64+0x170] ;  /* 0x000170060200d981 */ /* 0x000f22000c1e1900 */
[----:B--2---:R-:W-:Y:S01]  /*2050*/  FADD R14, R5, R14 ;  /* 0x0000000e050e7221 */ /* 0x004fe20000000000 */
[----:B------:R-:W-:-:S03]  /*2060*/  MOV R5, RZ ;  /* 0x000000ff00057202 */ /* 0x000fc60000000f00 */
[----:B-----5:R-:W-:Y:S01]  /*2070*/  FADD R15, R14, R15 ;  /* 0x0000000f0e0f7221 */ /* 0x020fe20000000000 */
[----:B------:R-:W2:Y:S03]  /*2080*/  @!P6 LDG.E R24, desc[UR6][R2.64+0x174] ;  /* 0x000174060218e981 */ /* 0x000ea6000c1e1900 */
[----:B---3--:R-:W-:Y:S01]  /*2090*/  FADD R25, R15, R16 ;  /* 0x000000100f197221 */ /* 0x008fe20000000000 */
[----:B------:R-:W-:Y:S01]  /*20a0*/  CS2R R14, SRZ ;  /* 0x00000000000e7805 */ /* 0x000fe2000001ff00 */
[----:B------:R-:W3:Y:S01]  /*20b0*/  @!P0 LDG.E R5, desc[UR6][R2.64+0x178] ;  /* 0x0001780602058981 */ /* 0x000ee2000c1e1900 */
[----:B0-----:R-:W-:-:S04]  /*20c0*/  IMAD R27, R27, UR4, R4 ;  /* 0x000000041b1b7c24 */ /* 0x001fc8000f8e0204 */
[----:B------:R-:W5:Y:S01]  /*20d0*/  @!P1 LDG.E R14, desc[UR6][R2.64+0x17c] ;  /* 0x00017c06020e9981 */ /* 0x000f62000c1e1900 */
[----:B------:R-:W-:Y:S02]  /*20e0*/  IMAD R27, R27, R26, 0x63 ;  /* 0x000000631b1b7424 */ /* 0x000fe400078e021a */
[----:B----4-:R-:W-:Y:S01]  /*20f0*/  FADD R26, R25, R20 ;  /* 0x00000014191a7221 */ /* 0x010fe20000000000 */
[----:B------:R-:W-:Y:S02]  /*2100*/  IMAD.MOV.U32 R25, RZ, RZ, RZ ;  /* 0x000000ffff197224 */ /* 0x000fe400078e00ff */
[----:B------:R-:W-:Y:S01]  /*2110*/  HFMA2 R20, -RZ, RZ, 0, 0 ;  /* 0x00000000ff147431 */ /* 0x000fe200000001ff */
[----:B------:R-:W4:Y:S01]  /*2120*/  @!P2 LDG.E R15, desc[UR6][R2.64+0x180] ;  /* 0x00018006020fa981 */ /* 0x000f22000c1e1900 */
[----:B------:R-:W-:-:S03]  /*2130*/  ISETP.GE.AND P5, PT, R27, UR5, PT ;  /* 0x000000051b007c0c */ /* 0x000fc6000bfa6270 */
[----:B------:R-:W4:Y:S01]  /*2140*/  @!P3 LDG.E R25, desc[UR6][R2.64+0x184] ;  /* 0x000184060219b981 */ /* 0x000f22000c1e1900 */
[----:B------:R-:W-:-:S03]  /*2150*/  MOV R16, RZ ;  /* 0x000000ff00107202 */ /* 0x000fc60000000f00 */
[----:B------:R-:W4:Y:S06]  /*2160*/  @!P4 LDG.E R20, desc[UR6][R2.64+0x188] ;  /* 0x000188060214c981 */ /* 0x000f2c000c1e1900 */
[----:B------:R0:W4:Y:S01]  /*2170*/  @!P5 LDG.E R16, desc[UR6][R2.64+0x18c] ;  /* 0x00018c060210d981 */ /* 0x000122000c1e1900 */
[----:B------:R-:W-:-:S04]  /*2180*/  FADD R19, R26, R19 ;  /* 0x000000131a137221 */ /* 0x000fc80000000000 */
[----:B------:R-:W-:-:S04]  /*2190*/  FADD R18, R19, R18 ;  /* 0x0000001213127221 */ /* 0x000fc80000000000 */
[----:B------:R-:W-:Y:S01]  /*21a0*/  FADD R18, R18, R21 ;  /* 0x0000001512127221 */ /* 0x000fe20000000000 */
[----:B0-----:R-:W0:Y:S03]  /*21b0*/  LDC.64 R2, c[0x0][0x388] ;  /* 0x0000e200ff027b82 */ /* 0x001e260000000a00 */
[----:B------:R-:W-:-:S04]  /*21c0*/  FADD R23, R18, R23 ;  /* 0x0000001712177221 */ /* 0x000fc80000000000 */
[----:B------:R-:W-:-:S04]  /*21d0*/  FADD R22, R23, R22 ;  /* 0x0000001617167221 */ /* 0x000fc80000000000 */
[----:B------:R-:W-:-:S04]  /*21e0*/  FADD R17, R22, R17 ;  /* 0x0000001116117221 */ /* 0x000fc80000000000 */
[----:B------:R-:W-:-:S04]  /*21f0*/  FADD R17, R17, R6 ;  /* 0x0000000611117221 */ /* 0x000fc80000000000 */
[----:B------:R-:W-:-:S04]  /*2200*/  FADD R12, R17, R12 ;  /* 0x0000000c110c7221 */ /* 0x000fc80000000000 */
[----:B------:R-:W-:-:S04]  /*2210*/  FADD R12, R12, R11 ;  /* 0x0000000b0c0c7221 */ /* 0x000fc80000000000 */
[----:B------:R-:W-:Y:S02]  /*2220*/  FADD R12, R12, R9 ;  /* 0x000000090c0c7221 */ /* 0x000fe40000000000 */
[----:B------:R-:W1:Y:S02]  /*2230*/  LDC R9, c[0x0][0x360] ;  /* 0x0000d800ff097b82 */ /* 0x000e640000000800 */
[----:B------:R-:W-:-:S04]  /*2240*/  FADD R13, R12, R13 ;  /* 0x0000000d0c0d7221 */ /* 0x000fc80000000000 */
[----:B------:R-:W-:-:S04]  /*2250*/  FADD R8, R13, R8 ;  /* 0x000000080d087221 */ /* 0x000fc80000000000 */
[----:B------:R-:W-:-:S04]  /*2260*/  FADD R7, R8, R7 ;  /* 0x0000000708077221 */ /* 0x000fc80000000000 */
[----:B------:R-:W-:-:S04]  /*2270*/  FADD R7, R7, R10 ;  /* 0x0000000a07077221 */ /* 0x000fc80000000000 */
[----:B------:R-:W-:-:S04]  /*2280*/  FADD R7, R7, R0 ;  /* 0x0000000007077221 */ /* 0x000fc80000000000 */
[----:B--2---:R-:W-:-:S04]  /*2290*/  FADD R24, R7, R24 ;  /* 0x0000001807187221 */ /* 0x004fc80000000000 */
[----:B---3--:R-:W-:-:S04]  /*22a0*/  FADD R5, R24, R5 ;  /* 0x0000000518057221 */ /* 0x008fc80000000000 */
[----:B-----5:R-:W-:-:S04]  /*22b0*/  FADD R14, R5, R14 ;  /* 0x0000000e050e7221 */ /* 0x020fc80000000000 */
[----:B----4-:R-:W-:-:S04]  /*22c0*/  FADD R14, R14, R15 ;  /* 0x0000000f0e0e7221 */ /* 0x010fc80000000000 */
[----:B------:R-:W-:Y:S01]  /*22d0*/  FADD R25, R14, R25 ;  /* 0x000000190e197221 */ /* 0x000fe20000000000 */
[----:B-1----:R-:W-:-:S03]  /*22e0*/  IMAD R5, R9, UR4, R4 ;  /* 0x0000000409057c24 */ /* 0x002fc6000f8e0204 */
[----:B------:R-:W-:Y:S01]  /*22f0*/  FADD R25, R25, R20 ;  /* 0x0000001419197221 */ /* 0x000fe20000000000 */
[----:B0-----:R-:W-:-:S04]  /*2300*/  IMAD.WIDE R2, R5, 0x4, R2 ;  /* 0x0000000405027825 */ /* 0x001fc800078e0202 */
[----:B------:R-:W-:-:S05]  /*2310*/  FADD R25, R25, R16 ;  /* 0x0000001019197221 */ /* 0x000fca0000000000 */
[----:B------:R-:W-:Y:S01]  /*2320*/  STG.E desc[UR6][R2.64], R25 ;  /* 0x0000001902007986 */ /* 0x000fe2000c101906 */
[----:B------:R-:W-:Y:S05]  /*2330*/  EXIT ;  /* 0x000000000000794d */ /* 0x000fea0003800000 */
.L_x_0:
[----:B------:R-:W-:-:S00]  /*2340*/  BRA `(.L_x_0) ;  /* 0xfffffffc00fc7947 */ /* 0x000fc0000383ffff */
[----:B------:R-:W-:-:S00]  /*2350*/  NOP ;  /* 0x0000000000007918 */ /* 0x000fc00000000000 */
        /* <DEDUP_REMOVED lines=10> */
.L_x_1:


//--------------------- .nv.shared.reserved.0     --------------------------
	.section	.nv.shared.reserved.0,"aw",@nobits
	.weak		__nv_reservedSMEM_offset_0_alias
	.size		__nv_reservedSMEM_offset_0_alias, 0, 64
	.other		__nv_reservedSMEM_offset_0_alias,@"STO_CUDA_RESERVED_SHARED STV_DEFAULT"
__nv_reservedSMEM_offset_0_alias:
	.zero		0
	.zero		64


//--------------------- .nv.constant0._Z18localMemoryExamplePfS_i --------------------------
	.section	.nv.constant0._Z18localMemoryExamplePfS_i,"a",@progbits
	.sectionflags	@""
	.align	4
.nv.constant0._Z18localMemoryExamplePfS_i:
	.zero		916


//--------------------- SYMBOLS --------------------------

	.type		.nv.reservedSmem.offset0,@object
	.size		.nv.reservedSmem.offset0,0x4
